	.target	sm_90a

	.elftype	@"ET_EXEC"


//--------------------- .note.nv.tkinfo           --------------------------
	.section	.note.nv.tkinfo,"",@"SHT_NOTE"
	.sectionflags	@"SHF_NOTE_NV_TKINFO"
	.tkinfo
        /*0018*/ 	.word	0x00000002
        /*0030*/ 	.string	""
        /*0030*/ 	.string	"ptxas"
        /*0030*/ 	.string	"Cuda compilation tools, release 13.0, V13.0.88"
        /*0030*/ 	.string	"Build cuda_13.0.r13.0/compiler.36424714_0"
        /*0030*/ 	.string	"-v  -suppress-debug-info  -lineinfo  -arch sm_90a "



//--------------------- .note.nv.cuinfo           --------------------------
	.section	.note.nv.cuinfo,"",@"SHT_NOTE"
	.sectionflags	@"SHF_NOTE_NV_CUINFO"
        /*0018*/ 	.short	0x0002
        /*001a*/ 	.short	0x005a
        /*001c*/ 	.short	0x0082
	.zero		2


//--------------------- .nv.info                  --------------------------
	.section	.nv.info,"",@"SHT_CUDA_INFO"
	.align	4


	//----- nvinfo : EIATTR_REGCOUNT
	.align		4
        /*0000*/ 	.byte	0x04, 0x2f
        /*0002*/ 	.short	(.L_1 - .L_0)
	.align		4
.L_0:
        /*0004*/ 	.word	index@(matmul_kernel)
        /*0008*/ 	.word	0x000000ff


	//----- nvinfo : EIATTR_FRAME_SIZE
	.align		4
.L_1:
        /*000c*/ 	.byte	0x04, 0x11
        /*000e*/ 	.short	(.L_3 - .L_2)
	.align		4
.L_2:
        /*0010*/ 	.word	index@(matmul_kernel)
        /*0014*/ 	.word	0x00000430


	//----- nvinfo : EIATTR_MIN_STACK_SIZE
	.align		4
.L_3:
        /*0018*/ 	.byte	0x04, 0x12
        /*001a*/ 	.short	(.L_5 - .L_4)
	.align		4
.L_4:
        /*001c*/ 	.word	index@(matmul_kernel)
        /*0020*/ 	.word	0x00000430
.L_5:


//--------------------- .nv.compat                --------------------------
	.section	.nv.compat,"",@"SHT_CUDA_COMPAT_INFO"
	.align	4
        /*0000*/ 	.byte	0x02, 0x09, 0x01, 0x00, 0x02, 0x02, 0x04, 0x00, 0x02, 0x05, 0x05, 0x00, 0x03, 0x07, 0x01, 0x01
        /*0010*/ 	.byte	0x02, 0x03, 0x00, 0x00, 0x02, 0x06, 0x01, 0x00, 0x04, 0x0b, 0x08, 0x00, 0x00, 0x00, 0x00, 0x00
        /*0020*/ 	.byte	0x00, 0x00, 0x00, 0x00


//--------------------- .nv.info.matmul_kernel    --------------------------
	.section	.nv.info.matmul_kernel,"",@"SHT_CUDA_INFO"
	.sectionflags	@""
	.align	4


	//----- nvinfo : EIATTR_CUDA_API_VERSION
	.align		4
        /*0000*/ 	.byte	0x04, 0x37
        /*0002*/ 	.short	(.L_7 - .L_6)
.L_6:
        /*0004*/ 	.word	0x00000082


	//----- nvinfo : EIATTR_KPARAM_INFO
	.align		4
.L_7:
        /*0008*/ 	.byte	0x04, 0x17
        /*000a*/ 	.short	(.L_9 - .L_8)
.L_8:
        /*000c*/ 	.word	0x00000000
        /*0010*/ 	.short	0x000d
        /*0012*/ 	.short	0x0048
        /*0014*/ 	.byte	0x00, 0xf4, 0x21, 0x00


	//----- nvinfo : EIATTR_KPARAM_INFO
	.align		4
.L_9:
        /*0018*/ 	.byte	0x04, 0x17
        /*001a*/ 	.short	(.L_11 - .L_10)
.L_10:
        /*001c*/ 	.word	0x00000000
        /*0020*/ 	.short	0x000c
        /*0022*/ 	.short	0x0040
        /*0024*/ 	.byte	0x00, 0xf4, 0x21, 0x00


	//----- nvinfo : EIATTR_KPARAM_INFO
	.align		4
.L_11:
        /*0028*/ 	.byte	0x04, 0x17
        /*002a*/ 	.short	(.L_13 - .L_12)
.L_12:
        /*002c*/ 	.word	0x00000000
        /*0030*/ 	.short	0x000b
        /*0032*/ 	.short	0x0038
        /*0034*/ 	.byte	0x00, 0xf0, 0x11, 0x00


	//----- nvinfo : EIATTR_KPARAM_INFO
	.align		4
.L_13:
        /*0038*/ 	.byte	0x04, 0x17
        /*003a*/ 	.short	(.L_15 - .L_14)
.L_14:
        /*003c*/ 	.word	0x00000000
        /*0040*/ 	.short	0x000a
        /*0042*/ 	.short	0x0034
        /*0044*/ 	.byte	0x00, 0xf0, 0x11, 0x00


	//----- nvinfo : EIATTR_KPARAM_INFO
	.align		4
.L_15:
        /*0048*/ 	.byte	0x04, 0x17
        /*004a*/ 	.short	(.L_17 - .L_16)
.L_16:
        /*004c*/ 	.word	0x00000000
        /*0050*/ 	.short	0x0009
        /*0052*/ 	.short	0x0030
        /*0054*/ 	.byte	0x00, 0xf0, 0x11, 0x00


	//----- nvinfo : EIATTR_KPARAM_INFO
	.align		4
.L_17:
        /*0058*/ 	.byte	0x04, 0x17
        /*005a*/ 	.short	(.L_19 - .L_18)
.L_18:
        /*005c*/ 	.word	0x00000000
        /*0060*/ 	.short	0x0008
        /*0062*/ 	.short	0x002c
        /*0064*/ 	.byte	0x00, 0xf0, 0x11, 0x00


	//----- nvinfo : EIATTR_KPARAM_INFO
	.align		4
.L_19:
        /*0068*/ 	.byte	0x04, 0x17
        /*006a*/ 	.short	(.L_21 - .L_20)
.L_20:
        /*006c*/ 	.word	0x00000000
        /*0070*/ 	.short	0x0007
        /*0072*/ 	.short	0x0028
        /*0074*/ 	.byte	0x00, 0xf0, 0x11, 0x00


	//----- nvinfo : EIATTR_KPARAM_INFO
	.align		4
.L_21:
        /*0078*/ 	.byte	0x04, 0x17
        /*007a*/ 	.short	(.L_23 - .L_22)
.L_22:
        /*007c*/ 	.word	0x00000000
        /*0080*/ 	.short	0x0006
        /*0082*/ 	.short	0x0024
        /*0084*/ 	.byte	0x00, 0xf0, 0x11, 0x00


	//----- nvinfo : EIATTR_KPARAM_INFO
	.align		4
.L_23:
        /*0088*/ 	.byte	0x04, 0x17
        /*008a*/ 	.short	(.L_25 - .L_24)
.L_24:
        /*008c*/ 	.word	0x00000000
        /*0090*/ 	.short	0x0005
        /*0092*/ 	.short	0x0020
        /*0094*/ 	.byte	0x00, 0xf0, 0x11, 0x00


	//----- nvinfo : EIATTR_KPARAM_INFO
	.align		4
.L_25:
        /*0098*/ 	.byte	0x04, 0x17
        /*009a*/ 	.short	(.L_27 - .L_26)
.L_26:
        /*009c*/ 	.word	0x00000000
        /*00a0*/ 	.short	0x0004
        /*00a2*/ 	.short	0x001c
        /*00a4*/ 	.byte	0x00, 0xf0, 0x11, 0x00


	//----- nvinfo : EIATTR_KPARAM_INFO
	.align		4
.L_27:
        /*00a8*/ 	.byte	0x04, 0x17
        /*00aa*/ 	.short	(.L_29 - .L_28)
.L_28:
        /*00ac*/ 	.word	0x00000000
        /*00b0*/ 	.short	0x0003
        /*00b2*/ 	.short	0x0018
        /*00b4*/ 	.byte	0x00, 0xf0, 0x11, 0x00


	//----- nvinfo : EIATTR_KPARAM_INFO
	.align		4
.L_29:
        /*00b8*/ 	.byte	0x04, 0x17
        /*00ba*/ 	.short	(.L_31 - .L_30)
.L_30:
        /*00bc*/ 	.word	0x00000000
        /*00c0*/ 	.short	0x0002
        /*00c2*/ 	.short	0x0010
        /*00c4*/ 	.byte	0x00, 0xf4, 0x21, 0x00


	//----- nvinfo : EIATTR_KPARAM_INFO
	.align		4
.L_31:
        /*00c8*/ 	.byte	0x04, 0x17
        /*00ca*/ 	.short	(.L_33 - .L_32)
.L_32:
        /*00cc*/ 	.word	0x00000000
        /*00d0*/ 	.short	0x0001
        /*00d2*/ 	.short	0x0008
        /*00d4*/ 	.byte	0x00, 0xf4, 0x21, 0x00


	//----- nvinfo : EIATTR_KPARAM_INFO
	.align		4
.L_33:
        /*00d8*/ 	.byte	0x04, 0x17
        /*00da*/ 	.short	(.L_35 - .L_34)
.L_34:
        /*00dc*/ 	.word	0x00000000
        /*00e0*/ 	.short	0x0000
        /*00e2*/ 	.short	0x0000
        /*00e4*/ 	.byte	0x00, 0xf4, 0x21, 0x00


	//----- nvinfo : EIATTR_SPARSE_MMA_MASK
	.align		4
.L_35:
        /*00e8*/ 	.byte	0x03, 0x50
        /*00ea*/ 	.short	0x0000


	//----- nvinfo : EIATTR_MAXREG_COUNT
	.align		4
        /*00ec*/ 	.byte	0x03, 0x1b
        /*00ee*/ 	.short	0x00ff


	//----- nvinfo : EIATTR_NUM_BARRIERS
	.align		4
        /*00f0*/ 	.byte	0x02, 0x4c
        /*00f2*/ 	.byte	0x01
	.zero		1


	//----- nvinfo : EIATTR_ANNOTATIONS
	.align		4
        /*00f4*/ 	.byte	0x04, 0x55
        /*00f6*/ 	.short	(.L_37 - .L_36)


	//   ....[0]....
.L_36:
        /*00f8*/ 	.word	0x00000001
        /*00fc*/ 	.byte	0xb0, 0x00, 0x00, 0x00, 0x01, 0x00, 0x00, 0x00, 0xa0, 0x10, 0x00, 0x00, 0x01, 0x00, 0x00, 0x00
        /* <DEDUP_REMOVED lines=333> */
        /*15dc*/ 	.byte	0xe0, 0xd1, 0x00, 0x00


	//----- nvinfo : EIATTR_MERCURY_ISA_VERSION
	.align		4
.L_37:
        /*15e0*/ 	.byte	0x03, 0x5f
        /*15e2*/ 	.short	0x0101


	//----- nvinfo : EIATTR_EXIT_INSTR_OFFSETS
	.align		4
        /*15e4*/ 	.byte	0x04, 0x1c
        /*15e6*/ 	.short	(.L_39 - .L_38)


	//   ....[0]....
.L_38:
        /*15e8*/ 	.word	0x00014b80


	//   ....[1]....
        /*15ec*/ 	.word	0x00014ba0


	//----- nvinfo : EIATTR_REQNTID
	.align		4
.L_39:
        /*15f0*/ 	.byte	0x04, 0x10
        /*15f2*/ 	.short	(.L_41 - .L_40)
.L_40:
        /*15f4*/ 	.word	0x00000100
        /*15f8*/ 	.word	0x00000001
        /*15fc*/ 	.word	0x00000001


	//----- nvinfo : EIATTR_CBANK_PARAM_SIZE
	.align		4
.L_41:
        /*1600*/ 	.byte	0x03, 0x19
        /*1602*/ 	.short	0x0050


	//----- nvinfo : EIATTR_PARAM_CBANK
	.align		4
        /*1604*/ 	.byte	0x04, 0x0a
        /*1606*/ 	.short	(.L_43 - .L_42)
	.align		4
.L_42:
        /*1608*/ 	.word	index@(.nv.constant0.matmul_kernel)
        /*160c*/ 	.short	0x0210
        /*160e*/ 	.short	0x0050


	//----- nvinfo : EIATTR_SW_WAR
	.align		4
.L_43:
        /*1610*/ 	.byte	0x04, 0x36
        /*1612*/ 	.short	(.L_45 - .L_44)
.L_44:
        /*1614*/ 	.word	0x00000008
.L_45:


//--------------------- .nv.callgraph             --------------------------
	.section	.nv.callgraph,"",@"SHT_CUDA_CALLGRAPH"
	.align	4
	.sectionentsize	8
	.align		4
        /*0000*/ 	.word	0x00000000
	.align		4
        /*0004*/ 	.word	0xffffffff
	.align		4
        /*0008*/ 	.word	0x00000000
	.align		4
        /*000c*/ 	.word	0xfffffffe
	.align		4
        /*0010*/ 	.word	0x00000000
	.align		4
        /*0014*/ 	.word	0xfffffffd
	.align		4
        /*0018*/ 	.word	0x00000000
	.align		4
        /*001c*/ 	.word	0xfffffffc


//--------------------- .text.matmul_kernel       --------------------------
	.section	.text.matmul_kernel,"ax",@progbits
	.align	128
        .global         matmul_kernel
        .type           matmul_kernel,@function
        .size           matmul_kernel,(.L_x_3 - matmul_kernel)
        .other          matmul_kernel,@"STO_CUDA_ENTRY STV_DEFAULT"
matmul_kernel:
.text.matmul_kernel:
[----:B------:R-:W1:Y:S08]  /*0000*/  LDC R1, c[0x0][0x28] ;  /* 0x00000a00ff017b82 */ /* 0x000e700000000800 */
[----:B------:R-:W2:Y:S01]  /*0010*/  LDC.64 R2, c[0x0][0x228] ;  /* 0x00008a00ff027b82 */ /* 0x000ea20000000a00 */
[----:B-1----:R-:W-:Y:S01]  /*0020*/  VIADD R1, R1, 0xfffffbd0 ;  /* 0xfffffbd001017836 */ /* 0x002fe20000000000 */
[----:B------:R-:W1:Y:S01]  /*0030*/  S2R R5, SR_CTAID.X ;  /* 0x0000000000057919 */ /* 0x000e620000002500 */
[----:B------:R-:W-:Y:S01]  /*0040*/  ULDC.64 UR6, c[0x0][0x210] ;  /* 0x0000840000067ab9 */ /* 0x000fe20000000a00 */
[----:B------:R-:W-:Y:S01]  /*0050*/  UMOV UR12, 0x400 ;  /* 0x00000400000c7882 */ /* 0x000fe20000000000 */
[----:B------:R-:W-:Y:S01]  /*0060*/  ULDC.64 UR16, c[0x0][0x208] ;  /* 0x0000820000107ab9 */ /* 0x000fe20000000a00 */
[----:B------:R-:W3:Y:S01]  /*0070*/  S2R R184, SR_TID.X ;  /* 0x0000000000b87919 */ /* 0x000ee20000002100 */
[----:B------:R-:W-:Y:S01]  /*0080*/  ULDC UR8, c[0x0][0x240] ;  /* 0x0000900000087ab9 */ /* 0x000fe20000000800 */
[----:B------:R-:W4:Y:S01]  /*0090*/  S2UR UR4, SR_CgaCtaId ;  /* 0x00000000000479c3 */ /* 0x000f220000008800 */
[----:B--2---:R-:W-:Y:S01]  /*00a0*/  IMAD.MOV.U32 R36, RZ, RZ, R3 ;  /* 0x000000ffff247224 */ /* 0x004fe200078e0003 */
[----:B------:R2:W-:Y:S01]  /*00b0*/  STL.64 [R1+0x218], R2 ;  /* 0x0002180201007387 */ /* 0x0005e20000100a00 */
[----:B------:R-:W-:-:S02]  /*00c0*/  IMAD.MOV.U32 R32, RZ, RZ, R2 ;  /* 0x000000ffff207224 */ /* 0x000fc400078e0002 */
[----:B------:R-:W-:Y:S01]  /*00d0*/  VIADD R0, R36, 0xff ;  /* 0x000000ff24007836 */ /* 0x000fe20000000000 */
[----:B----4-:R-:W-:Y:S01]  /*00e0*/  ULEA UR12, UR4, UR12, 0x18 ;  /* 0x0000000c040c7291 */ /* 0x010fe2000f8ec03f */
[----:B-1----:R-:W-:Y:S02]  /*00f0*/  IABS R8, R5 ;  /* 0x0000000500087213 */ /* 0x002fe40000000000 */
[----:B------:R-:W-:Y:S01]  /*0100*/  ULDC.64 UR4, c[0x0][0x218] ;  /* 0x0000860000047ab9 */ /* 0x000fe20000000a00 */
[----:B--2---:R-:W-:Y:S02]  /*0110*/  SHF.R.S32.HI R3, RZ, 0x1f, R0 ;  /* 0x0000001fff037819 */ /* 0x004fe40000011400 */
[----:B---3--:R-:W-:Y:S02]  /*0120*/  LOP3.LUT R68, R184, 0x1f, RZ, 0xc0, !PT ;  /* 0x0000001fb8447812 */ /* 0x008fe400078ec0ff */
[----:B------:R-:W-:-:S04]  /*0130*/  LEA.HI R3, R3, R0, RZ, 0x8 ;  /* 0x0000000003037211 */ /* 0x000fc800078f40ff */
[----:B------:R-:W-:-:S05]  /*0140*/  SHF.R.S32.HI R3, RZ, 0x8, R3 ;  /* 0x00000008ff037819 */ /* 0x000fca0000011403 */
[----:B------:R-:W-:-:S05]  /*0150*/  IMAD.SHL.U32 R4, R3, 0x8, RZ ;  /* 0x0000000803047824 */ /* 0x000fca00078e00ff */
[-C--:B------:R-:W-:Y:S02]  /*0160*/  IABS R7, R4.reuse ;  /* 0x0000000400077213 */ /* 0x080fe40000000000 */
[----:B------:R-:W-:Y:S02]  /*0170*/  IABS R10, R4 ;  /* 0x00000004000a7213 */ /* 0x000fe40000000000 */
[----:B------:R-:W1:Y:S08]  /*0180*/  I2F.RP R0, R7 ;  /* 0x0000000700007306 */ /* 0x000e700000209400 */
[----:B-1----:R-:W1:Y:S02]  /*0190*/  MUFU.RCP R0, R0 ;  /* 0x0000000000007308 */ /* 0x002e640000001000 */
[----:B-1----:R-:W-:-:S02]  /*01a0*/  VIADD R2, R0, 0xffffffe ;  /* 0x0ffffffe00027836 */ /* 0x002fc40000000000 */
[----:B------:R-:W-:-:S04]  /*01b0*/  IMAD.MOV R0, RZ, RZ, -R10 ;  /* 0x000000ffff007224 */ /* 0x000fc800078e0a0a */
[----:B------:R1:W2:Y:S02]  /*01c0*/  F2I.FTZ.U32.TRUNC.NTZ R3, R2 ;  /* 0x0000000200037305 */ /* 0x0002a4000021f000 */
[----:B-1----:R-:W-:Y:S02]  /*01d0*/  IMAD.MOV.U32 R2, RZ, RZ, RZ ;  /* 0x000000ffff027224 */ /* 0x002fe400078e00ff */
[----:B--2---:R-:W-:-:S04]  /*01e0*/  IMAD.MOV R6, RZ, RZ, -R3 ;  /* 0x000000ffff067224 */ /* 0x004fc800078e0a03 */
[----:B------:R-:W-:Y:S02]  /*01f0*/  IMAD R9, R6, R7, RZ ;  /* 0x0000000706097224 */ /* 0x000fe400078e02ff */
[----:B------:R-:W-:Y:S02]  /*0200*/  IMAD.MOV.U32 R6, RZ, RZ, R8 ;  /* 0x000000ffff067224 */ /* 0x000fe400078e0008 */
[----:B------:R-:W-:-:S06]  /*0210*/  IMAD.HI.U32 R3, R3, R9, R2 ;  /* 0x0000000903037227 */ /* 0x000fcc00078e0002 */
[----:B------:R-:W-:-:S04]  /*0220*/  IMAD.HI.U32 R3, R3, R6, RZ ;  /* 0x0000000603037227 */ /* 0x000fc800078e00ff */
[----:B------:R-:W-:-:S05]  /*0230*/  IMAD R0, R3, R0, R6 ;  /* 0x0000000003007224 */ /* 0x000fca00078e0206 */
[----:B------:R-:W-:-:S13]  /*0240*/  ISETP.GT.U32.AND P1, PT, R7, R0, PT ;  /* 0x000000000700720c */ /* 0x000fda0003f24070 */
[----:B------:R-:W-:Y:S02]  /*0250*/  @!P1 IMAD.IADD R0, R0, 0x1, -R7 ;  /* 0x0000000100009824 */ /* 0x000fe400078e0a07 */
[----:B------:R-:W-:Y:S01]  /*0260*/  @!P1 VIADD R3, R3, 0x1 ;  /* 0x0000000103039836 */ /* 0x000fe20000000000 */
[----:B------:R-:W-:Y:S02]  /*0270*/  ISETP.NE.AND P1, PT, R4, RZ, PT ;  /* 0x000000ff0400720c */ /* 0x000fe40003f25270 */
[----:B------:R-:W-:Y:S02]  /*0280*/  ISETP.GE.U32.AND P0, PT, R0, R7, PT ;  /* 0x000000070000720c */ /* 0x000fe40003f06070 */
[----:B------:R-:W-:-:S04]  /*0290*/  LOP3.LUT R0, R5, R4, RZ, 0x3c, !PT ;  /* 0x0000000405007212 */ /* 0x000fc800078e3cff */
[----:B------:R-:W-:Y:S01]  /*02a0*/  ISETP.GE.AND P2, PT, R0, RZ, PT ;  /* 0x000000ff0000720c */ /* 0x000fe20003f46270 */
[----:B------:R-:W-:-:S06]  /*02b0*/  VIADD R0, R32, 0xff ;  /* 0x000000ff20007836 */ /* 0x000fcc0000000000 */
[----:B------:R-:W-:-:S04]  /*02c0*/  @P0 VIADD R3, R3, 0x1 ;  /* 0x0000000103030836 */ /* 0x000fc80000000000 */
[----:B------:R-:W-:Y:S01]  /*02d0*/  IMAD.MOV.U32 R2, RZ, RZ, R3 ;  /* 0x000000ffff027224 */ /* 0x000fe200078e0003 */
[----:B------:R-:W-:-:S03]  /*02e0*/  SHF.R.S32.HI R3, RZ, 0x1f, R0 ;  /* 0x0000001fff037819 */ /* 0x000fc60000011400 */
[----:B------:R-:W-:Y:S01]  /*02f0*/  @!P2 IMAD.MOV R2, RZ, RZ, -R2 ;  /* 0x000000ffff02a224 */ /* 0x000fe200078e0a02 */
[----:B------:R-:W-:Y:S02]  /*0300*/  @!P1 LOP3.LUT R2, RZ, R4, RZ, 0x33, !PT ;  /* 0x00000004ff029212 */ /* 0x000fe400078e33ff */
[----:B------:R-:W-:-:S03]  /*0310*/  LEA.HI R3, R3, R0, RZ, 0x8 ;  /* 0x0000000003037211 */ /* 0x000fc600078f40ff */
[----:B------:R-:W-:Y:S02]  /*0320*/  IMAD.SHL.U32 R12, R2, 0x8, RZ ;  /* 0x00000008020c7824 */ /* 0x000fe400078e00ff */
[----:B------:R-:W-:-:S03]  /*0330*/  IMAD.MOV R2, RZ, RZ, -R2 ;  /* 0x000000ffff027224 */ /* 0x000fc600078e0a02 */
[----:B------:R-:W-:Y:S01]  /*0340*/  LEA.HI.SX32 R3, R3, -R12, 0x18 ;  /* 0x8000000c03037211 */ /* 0x000fe200078fc2ff */
[----:B------:R-:W-:Y:S02]  /*0350*/  IMAD R13, R4, R2, R5 ;  /* 0x00000002040d7224 */ /* 0x000fe400078e0205 */
[----:B------:R-:W-:Y:S01]  /*0360*/  IMAD.MOV.U32 R2, RZ, RZ, RZ ;  /* 0x000000ffff027224 */ /* 0x000fe200078e00ff */
[----:B------:R-:W-:Y:S02]  /*0370*/  VIMNMX R14, R3, 0x8, PT ;  /* 0x00000008030e7848 */ /* 0x000fe40003fe0100 */
[----:B------:R-:W-:Y:S02]  /*0380*/  IABS R4, R13 ;  /* 0x0000000d00047213 */ /* 0x000fe40000000000 */
[----:B------:R-:W-:-:S04]  /*0390*/  IABS R7, R14 ;  /* 0x0000000e00077213 */ /* 0x000fc80000000000 */
[----:B------:R-:W1:Y:S08]  /*03a0*/  I2F.RP R0, R7 ;  /* 0x0000000700007306 */ /* 0x000e700000209400 */
[----:B-1----:R-:W1:Y:S02]  /*03b0*/  MUFU.RCP R0, R0 ;  /* 0x0000000000007308 */ /* 0x002e640000001000 */
[----:B-1----:R-:W-:Y:S01]  /*03c0*/  VIADD R3, R0, 0xffffffe ;  /* 0x0ffffffe00037836 */ /* 0x002fe20000000000 */
[----:B------:R-:W-:-:S05]  /*03d0*/  IABS R0, R36 ;  /* 0x0000002400007213 */ /* 0x000fca0000000000 */
[----:B------:R-:W1:Y:S08]  /*03e0*/  I2F.RP R8, R0 ;  /* 0x0000000000087306 */ /* 0x000e700000209400 */
[----:B------:R-:W2:Y:S08]  /*03f0*/  F2I.FTZ.U32.TRUNC.NTZ R3, R3 ;  /* 0x0000000300037305 */ /* 0x000eb0000021f000 */
[----:B-1----:R-:W-:Y:S01]  /*0400*/  MUFU.RCP R8, R8 ;  /* 0x0000000800087308 */ /* 0x002fe20000001000 */
[----:B--2---:R-:W-:-:S04]  /*0410*/  IMAD.MOV R6, RZ, RZ, -R3 ;  /* 0x000000ffff067224 */ /* 0x004fc800078e0a03 */
[----:B------:R-:W-:Y:S01]  /*0420*/  IMAD R5, R6, R7, RZ ;  /* 0x0000000706057224 */ /* 0x000fe200078e02ff */
[----:B------:R-:W-:-:S03]  /*0430*/  IABS R6, R14 ;  /* 0x0000000e00067213 */ /* 0x000fc60000000000 */
[----:B------:R-:W-:-:S04]  /*0440*/  IMAD.HI.U32 R2, R3, R5, R2 ;  /* 0x0000000503027227 */ /* 0x000fc800078e0002 */
[----:B------:R-:W-:Y:S01]  /*0450*/  IMAD.MOV R5, RZ, RZ, -R6 ;  /* 0x000000ffff057224 */ /* 0x000fe200078e0a06 */
[----:B------:R-:W-:Y:S01]  /*0460*/  IABS R6, R32 ;  /* 0x0000002000067213 */ /* 0x000fe20000000000 */
[----:B------:R-:W-:-:S04]  /*0470*/  IMAD.HI.U32 R3, R2, R4, RZ ;  /* 0x0000000402037227 */ /* 0x000fc800078e00ff */
[----:B------:R-:W-:Y:S02]  /*0480*/  IMAD R4, R3, R5, R4 ;  /* 0x0000000503047224 */ /* 0x000fe400078e0204 */
[----:B------:R-:W-:-:S03]  /*0490*/  IMAD.MOV.U32 R2, RZ, RZ, R6 ;  /* 0x000000ffff027224 */ /* 0x000fc600078e0006 */
[----:B------:R-:W-:Y:S01]  /*04a0*/  ISETP.GT.U32.AND P1, PT, R7, R4, PT ;  /* 0x000000040700720c */ /* 0x000fe20003f24070 */
[----:B------:R-:W1:-:S12]  /*04b0*/  I2F.RP R5, R2 ;  /* 0x0000000200057306 */ /* 0x000e580000209400 */
[----:B------:R-:W-:Y:S02]  /*04c0*/  @!P1 IMAD.IADD R4, R4, 0x1, -R7 ;  /* 0x0000000104049824 */ /* 0x000fe400078e0a07 */
[----:B------:R-:W-:Y:S01]  /*04d0*/  @!P1 VIADD R3, R3, 0x1 ;  /* 0x0000000103039836 */ /* 0x000fe20000000000 */
[----:B-1----:R-:W1:Y:S01]  /*04e0*/  MUFU.RCP R5, R5 ;  /* 0x0000000500057308 */ /* 0x002e620000001000 */
[----:B------:R-:W-:Y:S02]  /*04f0*/  ISETP.NE.AND P1, PT, R14, RZ, PT ;  /* 0x000000ff0e00720c */ /* 0x000fe40003f25270 */
[----:B------:R-:W-:Y:S01]  /*0500*/  ISETP.GE.U32.AND P0, PT, R4, R7, PT ;  /* 0x000000070400720c */ /* 0x000fe20003f06070 */
[----:B------:R-:W-:Y:S01]  /*0510*/  VIADD R7, R8, 0xffffffe ;  /* 0x0ffffffe08077836 */ /* 0x000fe20000000000 */
[----:B------:R-:W-:Y:S02]  /*0520*/  LOP3.LUT R4, R13, R14, RZ, 0x3c, !PT ;  /* 0x0000000e0d047212 */ /* 0x000fe400078e3cff */
[----:B------:R-:W-:-:S02]  /*0530*/  LOP3.LUT R8, R184, 0xff, RZ, 0xc0, !PT ;  /* 0x000000ffb8087812 */ /* 0x000fc400078ec0ff */
[----:B------:R-:W-:Y:S01]  /*0540*/  ISETP.GE.AND P2, PT, R4, RZ, PT ;  /* 0x000000ff0400720c */ /* 0x000fe20003f46270 */
[----:B------:R-:W2:Y:S01]  /*0550*/  F2I.FTZ.U32.TRUNC.NTZ R7, R7 ;  /* 0x0000000700077305 */ /* 0x000ea2000021f000 */
[----:B------:R-:W-:Y:S01]  /*0560*/  SHF.R.U32.HI R4, RZ, 0x5, R184 ;  /* 0x00000005ff047819 */ /* 0x000fe200000116b8 */
[----:B------:R-:W-:-:S03]  /*0570*/  IMAD.SHL.U32 R211, R8, 0x4, RZ ;  /* 0x0000000408d37824 */ /* 0x000fc600078e00ff */
[----:B------:R-:W-:Y:S01]  /*0580*/  SGXT.U32 R4, R4, 0x3 ;  /* 0x000000030404781a */ /* 0x000fe20000000000 */
[----:B------:R-:W-:Y:S02]  /*0590*/  @P0 VIADD R3, R3, 0x1 ;  /* 0x0000000103030836 */ /* 0x000fe40000000000 */
[----:B-1----:R-:W-:Y:S02]  /*05a0*/  VIADD R6, R5, 0xffffffe ;  /* 0x0ffffffe05067836 */ /* 0x002fe40000000000 */
[----:B------:R-:W-:Y:S01]  /*05b0*/  IMAD.MOV.U32 R15, RZ, RZ, R3 ;  /* 0x000000ffff0f7224 */ /* 0x000fe200078e0003 */
[----:B------:R-:W-:Y:S01]  /*05c0*/  LOP3.LUT R3, R184, 0xe0, RZ, 0xc0, !PT ;  /* 0x000000e0b8037812 */ /* 0x000fe200078ec0ff */
[----:B------:R1:W3:Y:S02]  /*05d0*/  F2I.FTZ.U32.TRUNC.NTZ R5, R6 ;  /* 0x0000000600057305 */ /* 0x0002e4000021f000 */
[----:B------:R-:W-:Y:S01]  /*05e0*/  @!P2 IMAD.MOV R15, RZ, RZ, -R15 ;  /* 0x000000ffff0fa224 */ /* 0x000fe200078e0a0f */
[----:B------:R-:W-:Y:S01]  /*05f0*/  @!P1 LOP3.LUT R15, RZ, R14, RZ, 0x33, !PT ;  /* 0x0000000eff0f9212 */ /* 0x000fe200078e33ff */
[----:B--2---:R-:W-:Y:S01]  /*0600*/  IMAD.MOV R11, RZ, RZ, -R7 ;  /* 0x000000ffff0b7224 */ /* 0x004fe200078e0a07 */
[----:B------:R-:W-:-:S03]  /*0610*/  SHF.R.U32.HI R10, RZ, 0x1, R3 ;  /* 0x00000001ff0a7819 */ /* 0x000fc60000011603 */
[----:B------:R-:W-:Y:S01]  /*0620*/  IMAD.SHL.U32 R9, R15, 0x100, RZ ;  /* 0x000001000f097824 */ /* 0x000fe200078e00ff */
[----:B------:R-:W-:Y:S01]  /*0630*/  LOP3.LUT R211, R211, R10, RZ, 0x3c, !PT ;  /* 0x0000000ad3d37212 */ /* 0x000fe200078e3cff */
[----:B------:R-:W-:Y:S02]  /*0640*/  IMAD R11, R11, R0, RZ ;  /* 0x000000000b0b7224 */ /* 0x000fe400078e02ff */
[----:B------:R-:W-:Y:S01]  /*0650*/  IMAD.MOV R3, RZ, RZ, -R15 ;  /* 0x000000ffff037224 */ /* 0x000fe200078e0a0f */
[----:B------:R-:W-:Y:S01]  /*0660*/  LOP3.LUT R10, R9, R4, RZ, 0xfc, !PT ;  /* 0x00000004090a7212 */ /* 0x000fe200078efcff */
[----:B-1----:R-:W-:Y:S02]  /*0670*/  IMAD.MOV.U32 R6, RZ, RZ, RZ ;  /* 0x000000ffff067224 */ /* 0x002fe400078e00ff */
[----:B---3--:R-:W-:Y:S01]  /*0680*/  IMAD.MOV R4, RZ, RZ, -R5 ;  /* 0x000000ffff047224 */ /* 0x008fe200078e0a05 */
[----:B------:R-:W-:Y:S01]  /*0690*/  LOP3.LUT R22, R10, 0xf8, RZ, 0xfc, !PT ;  /* 0x000000f80a167812 */ /* 0x000fe200078efcff */
[----:B------:R-:W-:Y:S01]  /*06a0*/  IMAD.HI.U32 R6, R7, R11, R6 ;  /* 0x0000000b07067227 */ /* 0x000fe200078e0006 */
[----:B------:R-:W-:-:S02]  /*06b0*/  IABS R11, R10 ;  /* 0x0000000a000b7213 */ /* 0x000fc40000000000 */
[----:B------:R-:W-:Y:S01]  /*06c0*/  IABS R17, R22 ;  /* 0x0000001600117213 */ /* 0x000fe20000000000 */
[----:B------:R-:W-:Y:S01]  /*06d0*/  IMAD.MOV.U32 R15, RZ, RZ, R4 ;  /* 0x000000ffff0f7224 */ /* 0x000fe200078e0004 */
[C---:B------:R-:W-:Y:S01]  /*06e0*/  LOP3.LUT R16, R10.reuse, 0x18, RZ, 0xfc, !PT ;  /* 0x000000180a107812 */ /* 0x040fe200078efcff */
[----:B------:R-:W-:Y:S01]  /*06f0*/  IMAD.MOV.U32 R4, RZ, RZ, RZ ;  /* 0x000000ffff047224 */ /* 0x000fe200078e00ff */
[----:B------:R-:W-:Y:S01]  /*0700*/  LOP3.LUT R18, R10, 0x20, RZ, 0xfc, !PT ;  /* 0x000000200a127812 */ /* 0x000fe200078efcff */
[----:B------:R-:W-:Y:S01]  /*0710*/  IMAD R7, R15, R2, RZ ;  /* 0x000000020f077224 */ /* 0x000fe200078e02ff */
[----:B------:R-:W-:Y:S01]  /*0720*/  IABS R19, R16 ;  /* 0x0000001000137213 */ /* 0x000fe20000000000 */
[----:B------:R-:W-:Y:S01]  /*0730*/  IMAD R3, R14, R3, R13 ;  /* 0x000000030e037224 */ /* 0x000fe200078e020d */
[----:B------:R-:W-:Y:S01]  /*0740*/  LOP3.LUT R14, R10, 0x8, RZ, 0xfc, !PT ;  /* 0x000000080a0e7812 */ /* 0x000fe200078efcff */
[----:B------:R-:W-:Y:S01]  /*0750*/  IMAD.HI.U32 R4, R5, R7, R4 ;  /* 0x0000000705047227 */ /* 0x000fe200078e0004 */
[----:B------:R-:W-:-:S02]  /*0760*/  IABS R21, R18 ;  /* 0x0000001200157213 */ /* 0x000fc40000000000 */
[----:B------:R-:W-:Y:S01]  /*0770*/  IABS R13, R14 ;  /* 0x0000000e000d7213 */ /* 0x000fe20000000000 */
[----:B------:R-:W-:Y:S01]  /*0780*/  IMAD.HI.U32 R5, R6, R17, RZ ;  /* 0x0000001106057227 */ /* 0x000fe200078e00ff */
[----:B------:R-:W-:Y:S02]  /*0790*/  ISETP.GE.AND P2, PT, R14, RZ, PT ;  /* 0x000000ff0e00720c */ /* 0x000fe40003f46270 */
[----:B------:R-:W-:Y:S01]  /*07a0*/  LOP3.LUT R14, R10, 0x10, RZ, 0xfc, !PT ;  /* 0x000000100a0e7812 */ /* 0x000fe200078efcff */
[----:B------:R-:W-:Y:S01]  /*07b0*/  IMAD.IADD R3, R12, 0x1, R3 ;  /* 0x000000010c037824 */ /* 0x000fe200078e0203 */
[----:B------:R-:W-:Y:S01]  /*07c0*/  LOP3.LUT R20, R10, 0x38, RZ, 0xfc, !PT ;  /* 0x000000380a147812 */ /* 0x000fe200078efcff */
[----:B------:R-:W-:Y:S01]  /*07d0*/  IMAD.MOV R12, RZ, RZ, -R5 ;  /* 0x000000ffff0c7224 */ /* 0x000fe200078e0a05 */
[----:B------:R-:W-:Y:S01]  /*07e0*/  IABS R15, R14 ;  /* 0x0000000e000f7213 */ /* 0x000fe20000000000 */
[----:B------:R-:W-:Y:S01]  /*07f0*/  IMAD.HI.U32 R5, R6, R11, RZ ;  /* 0x0000000b06057227 */ /* 0x000fe200078e00ff */
[----:B------:R-:W-:-:S02]  /*0800*/  ISETP.GE.AND P5, PT, R14, RZ, PT ;  /* 0x000000ff0e00720c */ /* 0x000fc40003fa6270 */
[----:B------:R-:W-:Y:S01]  /*0810*/  LOP3.LUT R14, R10, 0x28, RZ, 0xfc, !PT ;  /* 0x000000280a0e7812 */ /* 0x000fe200078efcff */
[----:B------:R-:W-:Y:S01]  /*0820*/  IMAD R17, R0, R12, R17 ;  /* 0x0000000c00117224 */ /* 0x000fe200078e0211 */
[----:B------:R-:W-:Y:S01]  /*0830*/  IABS R25, R20 ;  /* 0x0000001400197213 */ /* 0x000fe20000000000 */
[----:B------:R-:W-:Y:S01]  /*0840*/  IMAD.HI.U32 R7, R6, R13, RZ ;  /* 0x0000000d06077227 */ /* 0x000fe200078e00ff */
[----:B------:R-:W-:Y:S02]  /*0850*/  LOP3.LUT R24, R10, 0xc8, RZ, 0xfc, !PT ;  /* 0x000000c80a187812 */ /* 0x000fe400078efcff */
[----:B------:R-:W-:Y:S01]  /*0860*/  ISETP.GT.U32.AND P0, PT, R0, R17, PT ;  /* 0x000000110000720c */ /* 0x000fe20003f04070 */
[----:B------:R-:W-:Y:S01]  /*0870*/  IMAD.MOV R5, RZ, RZ, -R5 ;  /* 0x000000ffff057224 */ /* 0x000fe200078e0a05 */
[----:B------:R-:W-:Y:S01]  /*0880*/  IABS R55, R24 ;  /* 0x0000001800377213 */ /* 0x000fe20000000000 */
[----:B------:R-:W-:Y:S01]  /*0890*/  IMAD.MOV R7, RZ, RZ, -R7 ;  /* 0x000000ffff077224 */ /* 0x000fe200078e0a07 */
[----:B------:R-:W-:Y:S01]  /*08a0*/  LOP3.LUT R26, R10, 0xd0, RZ, 0xfc, !PT ;  /* 0x000000d00a1a7812 */ /* 0x000fe200078efcff */
[----:B------:R-:W-:Y:S01]  /*08b0*/  IMAD R5, R0, R5, R11 ;  /* 0x0000000500057224 */ /* 0x000fe200078e020b */
[----:B------:R-:W-:Y:S01]  /*08c0*/  LOP3.LUT R28, R10, 0xd8, RZ, 0xfc, !PT ;  /* 0x000000d80a1c7812 */ /* 0x000fe200078efcff */
[----:B------:R-:W-:Y:S01]  /*08d0*/  IMAD R7, R0, R7, R13 ;  /* 0x0000000700077224 */ /* 0x000fe200078e020d */
[----:B------:R-:W-:Y:S01]  /*08e0*/  IABS R57, R26 ;  /* 0x0000001a00397213 */ /* 0x000fe20000000000 */
[----:B------:R-:W-:Y:S01]  /*08f0*/  IMAD.HI.U32 R11, R6, R15, RZ ;  /* 0x0000000f060b7227 */ /* 0x000fe200078e00ff */
[----:B------:R-:W-:-:S02]  /*0900*/  ISETP.GT.U32.AND P3, PT, R0, R5, PT ;  /* 0x000000050000720c */ /* 0x000fc40003f64070 */
[----:B------:R-:W-:Y:S01]  /*0910*/  ISETP.GT.U32.AND P1, PT, R0, R7, PT ;  /* 0x000000070000720c */ /* 0x000fe20003f24070 */
[--C-:B------:R-:W-:Y:S01]  /*0920*/  @!P0 IMAD.IADD R17, R17, 0x1, -R0.reuse ;  /* 0x0000000111118824 */ /* 0x100fe200078e0a00 */
[----:B------:R-:W-:Y:S01]  /*0930*/  ISETP.GE.AND P0, PT, R16, RZ, PT ;  /* 0x000000ff1000720c */ /* 0x000fe20003f06270 */
[----:B------:R-:W-:Y:S01]  /*0940*/  IMAD.MOV R11, RZ, RZ, -R11 ;  /* 0x000000ffff0b7224 */ /* 0x000fe200078e0a0b */
[----:B------:R-:W-:Y:S01]  /*0950*/  LOP3.LUT R16, R10, 0x30, RZ, 0xfc, !PT ;  /* 0x000000300a107812 */ /* 0x000fe200078efcff */
[----:B------:R-:W-:Y:S01]  /*0960*/  IMAD.HI.U32 R12, R6, R19, RZ ;  /* 0x00000013060c7227 */ /* 0x000fe200078e00ff */
[C---:B------:R-:W-:Y:S02]  /*0970*/  ISETP.GT.U32.AND P6, PT, R0.reuse, R17, PT ;  /* 0x000000110000720c */ /* 0x040fe40003fc4070 */
[----:B------:R-:W-:Y:S01]  /*0980*/  IABS R23, R16 ;  /* 0x0000001000177213 */ /* 0x000fe20000000000 */
[----:B------:R-:W-:Y:S01]  /*0990*/  IMAD R13, R0, R11, R15 ;  /* 0x0000000b000d7224 */ /* 0x000fe200078e020f */
[----:B------:R-:W-:Y:S01]  /*09a0*/  IABS R59, R28 ;  /* 0x0000001c003b7213 */ /* 0x000fe20000000000 */
[--C-:B------:R-:W-:Y:S01]  /*09b0*/  @!P3 IMAD.IADD R5, R5, 0x1, -R0.reuse ;  /* 0x000000010505b824 */ /* 0x100fe200078e0a00 */
[----:B------:R-:W-:Y:S01]  /*09c0*/  LOP3.LUT R30, R10, 0xe8, RZ, 0xfc, !PT ;  /* 0x000000e80a1e7812 */ /* 0x000fe200078efcff */
[----:B------:R-:W-:Y:S01]  /*09d0*/  @!P1 IMAD.IADD R7, R7, 0x1, -R0 ;  /* 0x0000000107079824 */ /* 0x000fe200078e0a00 */
[----:B------:R-:W-:Y:S01]  /*09e0*/  ISETP.GT.U32.AND P4, PT, R0, R13, PT ;  /* 0x0000000d0000720c */ /* 0x000fe20003f84070 */
[----:B------:R-:W-:Y:S01]  /*09f0*/  IMAD.HI.U32 R11, R6, R21, RZ ;  /* 0x00000015060b7227 */ /* 0x000fe200078e00ff */
[----:B------:R-:W-:-:S02]  /*0a00*/  ISETP.GT.U32.AND P3, PT, R0, R5, PT ;  /* 0x000000050000720c */ /* 0x000fc40003f64070 */
[----:B------:R-:W-:Y:S01]  /*0a10*/  ISETP.GT.U32.AND P1, PT, R0, R7, PT ;  /* 0x000000070000720c */ /* 0x000fe20003f24070 */
[----:B------:R-:W-:Y:S01]  /*0a20*/  @!P6 IMAD.IADD R17, R17, 0x1, -R0 ;  /* 0x000000011111e824 */ /* 0x000fe200078e0a00 */
[----:B------:R-:W-:Y:S01]  /*0a30*/  ISETP.GE.AND P6, PT, R10, RZ, PT ;  /* 0x000000ff0a00720c */ /* 0x000fe20003fc6270 */
[----:B------:R-:W-:Y:S01]  /*0a40*/  IMAD.MOV R12, RZ, RZ, -R12 ;  /* 0x000000ffff0c7224 */ /* 0x000fe200078e0a0c */
[----:B------:R-:W-:Y:S01]  /*0a50*/  IABS R63, R30 ;  /* 0x0000001e003f7213 */ /* 0x000fe20000000000 */
[----:B------:R-:W-:Y:S02]  /*0a60*/  IMAD.MOV R11, RZ, RZ, -R11 ;  /* 0x000000ffff0b7224 */ /* 0x000fe400078e0a0b */
[C---:B------:R-:W-:Y:S01]  /*0a70*/  IMAD R15, R0.reuse, R12, R19 ;  /* 0x0000000c000f7224 */ /* 0x040fe200078e0213 */
[----:B------:R-:W-:Y:S01]  /*0a80*/  IABS R12, R14 ;  /* 0x0000000e000c7213 */ /* 0x000fe20000000000 */
[C---:B------:R-:W-:Y:S02]  /*0a90*/  IMAD R19, R0.reuse, R11, R21 ;  /* 0x0000000b00137224 */ /* 0x040fe400078e0215 */
[--C-:B------:R-:W-:Y:S01]  /*0aa0*/  @!P3 IMAD.IADD R5, R5, 0x1, -R0.reuse ;  /* 0x000000010505b824 */ /* 0x100fe200078e0a00 */
[C---:B------:R-:W-:Y:S01]  /*0ab0*/  ISETP.GT.U32.AND P3, PT, R0.reuse, R15, PT ;  /* 0x0000000f0000720c */ /* 0x040fe20003f64070 */
[----:B------:R-:W-:Y:S01]  /*0ac0*/  @!P1 IMAD.IADD R7, R7, 0x1, -R0 ;  /* 0x0000000107079824 */ /* 0x000fe200078e0a00 */
[----:B------:R-:W-:Y:S01]  /*0ad0*/  ISETP.GT.U32.AND P1, PT, R0, R19, PT ;  /* 0x000000130000720c */ /* 0x000fe20003f24070 */
[----:B------:R-:W-:-:S02]  /*0ae0*/  IMAD.MOV.U32 R169, RZ, RZ, R5 ;  /* 0x000000ffffa97224 */ /* 0x000fc400078e0005 */
[----:B------:R-:W-:Y:S02]  /*0af0*/  @!P4 IMAD.IADD R13, R13, 0x1, -R0 ;  /* 0x000000010d0dc824 */ /* 0x000fe400078e0a00 */
[----:B------:R-:W-:Y:S01]  /*0b00*/  @!P6 IMAD.MOV R169, RZ, RZ, -R169 ;  /* 0x000000ffffa9e224 */ /* 0x000fe200078e0aa9 */
[----:B------:R-:W-:Y:S01]  /*0b10*/  ISETP.GE.AND P6, PT, R22, RZ, PT ;  /* 0x000000ff1600720c */ /* 0x000fe20003fc6270 */
[----:B------:R-:W-:Y:S01]  /*0b20*/  IMAD.MOV.U32 R21, RZ, RZ, R12 ;  /* 0x000000ffff157224 */ /* 0x000fe200078e000c */
[----:B------:R-:W-:Y:S01]  /*0b30*/  ISETP.GT.U32.AND P4, PT, R0, R13, PT ;  /* 0x0000000d0000720c */ /* 0x000fe20003f84070 */
[----:B------:R-:W-:Y:S01]  /*0b40*/  IMAD.HI.U32 R12, R6, R23, RZ ;  /* 0x00000017060c7227 */ /* 0x000fe200078e00ff */
[----:B------:R-:W-:-:S03]  /*0b50*/  LOP3.LUT R22, R10, 0x60, RZ, 0xfc, !PT ;  /* 0x000000600a167812 */ /* 0x000fc600078efcff */
[----:B------:R-:W-:Y:S01]  /*0b60*/  IMAD.HI.U32 R11, R6, R21, RZ ;  /* 0x00000015060b7227 */ /* 0x000fe200078e00ff */
[----:B------:R-:W-:-:S03]  /*0b70*/  IABS R33, R22 ;  /* 0x0000001600217213 */ /* 0x000fc60000000000 */
[----:B------:R-:W-:Y:S02]  /*0b80*/  IMAD.MOV.U32 R67, RZ, RZ, R17 ;  /* 0x000000ffff437224 */ /* 0x000fe400078e0011 */
[----:B------:R-:W-:Y:S02]  /*0b90*/  @!P1 IMAD.IADD R19, R19, 0x1, -R0 ;  /* 0x0000000113139824 */ /* 0x000fe400078e0a00 */
[----:B------:R-:W-:Y:S02]  /*0ba0*/  IMAD.MOV R12, RZ, RZ, -R12 ;  /* 0x000000ffff0c7224 */ /* 0x000fe400078e0a0c */
[----:B------:R-:W-:Y:S01]  /*0bb0*/  @!P3 IMAD.IADD R15, R15, 0x1, -R0 ;  /* 0x000000010f0fb824 */ /* 0x000fe200078e0a00 */
[----:B------:R-:W-:Y:S01]  /*0bc0*/  ISETP.GE.AND P3, PT, R18, RZ, PT ;  /* 0x000000ff1200720c */ /* 0x000fe20003f66270 */
[----:B------:R-:W-:Y:S01]  /*0bd0*/  IMAD.MOV R11, RZ, RZ, -R11 ;  /* 0x000000ffff0b7224 */ /* 0x000fe200078e0a0b */
[----:B------:R-:W-:Y:S01]  /*0be0*/  LOP3.LUT R18, R10, 0x50, RZ, 0xfc, !PT ;  /* 0x000000500a127812 */ /* 0x000fe200078efcff */
[----:B------:R-:W-:Y:S01]  /*0bf0*/  @!P6 IMAD.MOV R67, RZ, RZ, -R67 ;  /* 0x000000ffff43e224 */ /* 0x000fe200078e0a43 */
[C---:B------:R-:W-:Y:S01]  /*0c00*/  ISETP.GT.U32.AND P6, PT, R0.reuse, R19, PT ;  /* 0x000000130000720c */ /* 0x040fe20003fc4070 */
[C---:B------:R-:W-:Y:S01]  /*0c10*/  IMAD R23, R0.reuse, R12, R23 ;  /* 0x0000000c00177224 */ /* 0x040fe200078e0217 */
[----:B------:R-:W-:Y:S01]  /*0c20*/  ISETP.GT.U32.AND P1, PT, R0, R15, PT ;  /* 0x0000000f0000720c */ /* 0x000fe20003f24070 */
[----:B------:R-:W-:Y:S01]  /*0c30*/  IMAD.HI.U32 R12, R6, R25, RZ ;  /* 0x00000019060c7227 */ /* 0x000fe200078e00ff */
[----:B------:R-:W-:-:S03]  /*0c40*/  IABS R29, R18 ;  /* 0x00000012001d7213 */ /* 0x000fc60000000000 */
[C---:B------:R-:W-:Y:S02]  /*0c50*/  IMAD R5, R0.reuse, R11, R21 ;  /* 0x0000000b00057224 */ /* 0x040fe400078e0215 */
[----:B------:R-:W-:Y:S02]  /*0c60*/  IMAD.MOV.U32 R11, RZ, RZ, R7 ;  /* 0x000000ffff0b7224 */ /* 0x000fe400078e0007 */
[----:B------:R-:W-:Y:S02]  /*0c70*/  IMAD.MOV R12, RZ, RZ, -R12 ;  /* 0x000000ffff0c7224 */ /* 0x000fe400078e0a0c */
[--C-:B------:R-:W-:Y:S01]  /*0c80*/  @!P4 IMAD.IADD R13, R13, 0x1, -R0.reuse ;  /* 0x000000010d0dc824 */ /* 0x100fe200078e0a00 */
[----:B------:R-:W-:Y:S01]  /*0c90*/  ISETP.GT.U32.AND P4, PT, R0, R5, PT ;  /* 0x000000050000720c */ /* 0x000fe20003f84070 */
[----:B------:R-:W-:Y:S01]  /*0ca0*/  @!P2 IMAD.MOV R11, RZ, RZ, -R11 ;  /* 0x000000ffff0ba224 */ /* 0x000fe200078e0a0b */
[----:B------:R-:W-:Y:S01]  /*0cb0*/  ISETP.GE.AND P2, PT, R14, RZ, PT ;  /* 0x000000ff0e00720c */ /* 0x000fe20003f46270 */
[----:B------:R-:W-:Y:S01]  /*0cc0*/  IMAD R7, R0, R12, R25 ;  /* 0x0000000c00077224 */ /* 0x000fe200078e0219 */
[----:B------:R-:W-:Y:S01]  /*0cd0*/  LOP3.LUT R14, R10, 0x40, RZ, 0xfc, !PT ;  /* 0x000000400a0e7812 */ /* 0x000fe200078efcff */
[----:B------:R-:W-:Y:S01]  /*0ce0*/  @!P5 IMAD.MOV R13, RZ, RZ, -R13 ;  /* 0x000000ffff0dd224 */ /* 0x000fe200078e0a0d */
[C---:B------:R-:W-:Y:S01]  /*0cf0*/  ISETP.GT.U32.AND P5, PT, R0.reuse, R23, PT ;  /* 0x000000170000720c */ /* 0x040fe20003fa4070 */
[--C-:B------:R-:W-:Y:S01]  /*0d00*/  @!P6 IMAD.IADD R19, R19, 0x1, -R0.reuse ;  /* 0x000000011313e824 */ /* 0x100fe200078e0a00 */
[----:B------:R-:W-:Y:S01]  /*0d10*/  ISETP.GT.U32.AND P6, PT, R0, R7, PT ;  /* 0x000000070000720c */ /* 0x000fe20003fc4070 */
[--C-:B------:R-:W-:Y:S01]  /*0d20*/  @!P1 IMAD.IADD R15, R15, 0x1, -R0.reuse ;  /* 0x000000010f0f9824 */ /* 0x100fe200078e0a00 */
[----:B------:R-:W-:Y:S01]  /*0d30*/  ISETP.GE.AND P1, PT, R16, RZ, PT ;  /* 0x000000ff1000720c */ /* 0x000fe20003f26270 */
[----:B------:R-:W-:Y:S01]  /*0d40*/  @!P3 IMAD.MOV R19, RZ, RZ, -R19 ;  /* 0x000000ffff13b224 */ /* 0x000fe200078e0a13 */
[----:B------:R-:W-:Y:S01]  /*0d50*/  IABS R21, R14 ;  /* 0x0000000e00157213 */ /* 0x000fe20000000000 */
[----:B------:R-:W-:Y:S01]  /*0d60*/  @!P4 IMAD.IADD R5, R5, 0x1, -R0 ;  /* 0x000000010505c824 */ /* 0x000fe200078e0a00 */
[----:B------:R-:W-:Y:S01]  /*0d70*/  LOP3.LUT R16, R10, 0x48, RZ, 0xfc, !PT ;  /* 0x000000480a107812 */ /* 0x000fe200078efcff */
[----:B------:R-:W-:Y:S01]  /*0d80*/  IMAD.MOV.U32 R17, RZ, RZ, R15 ;  /* 0x000000ffff117224 */ /* 0x000fe200078e000f */
[----:B------:R-:W-:Y:S01]  /*0d90*/  ISETP.GE.AND P4, PT, R20, RZ, PT ;  /* 0x000000ff1400720c */ /* 0x000fe20003f86270 */
[----:B------:R-:W-:Y:S01]  /*0da0*/  IMAD.HI.U32 R12, R6, R21, RZ ;  /* 0x00000015060c7227 */ /* 0x000fe200078e00ff */
[----:B------:R-:W-:-:S02]  /*0db0*/  IABS R27, R16 ;  /* 0x00000010001b7213 */ /* 0x000fc40000000000 */
[----:B------:R-:W-:Y:S01]  /*0dc0*/  LOP3.LUT R20, R10, 0x58, RZ, 0xfc, !PT ;  /* 0x000000580a147812 */ /* 0x000fe200078efcff */
[----:B------:R-:W-:Y:S01]  /*0dd0*/  @!P5 IMAD.IADD R23, R23, 0x1, -R0 ;  /* 0x000000011717d824 */ /* 0x000fe200078e0a00 */
[----:B------:R-:W-:Y:S01]  /*0de0*/  ISETP.GT.U32.AND P5, PT, R0, R5, PT ;  /* 0x000000050000720c */ /* 0x000fe20003fa4070 */
[----:B------:R-:W-:Y:S01]  /*0df0*/  IMAD.MOV R15, RZ, RZ, -R12 ;  /* 0x000000ffff0f7224 */ /* 0x000fe200078e0a0c */
[----:B------:R-:W-:Y:S01]  /*0e00*/  IABS R31, R20 ;  /* 0x00000014001f7213 */ /* 0x000fe20000000000 */
[----:B------:R-:W-:-:S04]  /*0e10*/  IMAD.HI.U32 R12, R6, R27, RZ ;  /* 0x0000001b060c7227 */ /* 0x000fc800078e00ff */
[----:B------:R-:W-:Y:S02]  /*0e20*/  @!P6 IMAD.IADD R7, R7, 0x1, -R0 ;  /* 0x000000010707e824 */ /* 0x000fe400078e0a00 */
[----:B------:R-:W-:Y:S02]  /*0e30*/  IMAD.MOV R12, RZ, RZ, -R12 ;  /* 0x000000ffff0c7224 */ /* 0x000fe400078e0a0c */
[----:B------:R-:W-:Y:S01]  /*0e40*/  @!P0 IMAD.MOV R17, RZ, RZ, -R17 ;  /* 0x000000ffff118224 */ /* 0x000fe200078e0a11 */
[C---:B------:R-:W-:Y:S01]  /*0e50*/  ISETP.GT.U32.AND P0, PT, R0.reuse, R23, PT ;  /* 0x000000170000720c */ /* 0x040fe20003f04070 */
[C---:B------:R-:W-:Y:S01]  /*0e60*/  IMAD R27, R0.reuse, R12, R27 ;  /* 0x0000000c001b7224 */ /* 0x040fe200078e021b */
[----:B------:R-:W-:Y:S01]  /*0e70*/  ISETP.GT.U32.AND P6, PT, R0, R7, PT ;  /* 0x000000070000720c */ /* 0x000fe20003fc4070 */
[----:B------:R-:W-:-:S04]  /*0e80*/  IMAD.HI.U32 R12, R6, R29, RZ ;  /* 0x0000001d060c7227 */ /* 0x000fc800078e00ff */
[C---:B------:R-:W-:Y:S02]  /*0e90*/  IMAD R15, R0.reuse, R15, R21 ;  /* 0x0000000f000f7224 */ /* 0x040fe400078e0215 */
[----:B------:R-:W-:Y:S02]  /*0ea0*/  @!P5 IMAD.IADD R5, R5, 0x1, -R0 ;  /* 0x000000010505d824 */ /* 0x000fe400078e0a00 */
[----:B------:R-:W-:Y:S01]  /*0eb0*/  IMAD.MOV R12, RZ, RZ, -R12 ;  /* 0x000000ffff0c7224 */ /* 0x000fe200078e0a0c */
[C---:B------:R-:W-:Y:S01]  /*0ec0*/  ISETP.GT.U32.AND P5, PT, R0.reuse, R15, PT ;  /* 0x0000000f0000720c */ /* 0x040fe20003fa4070 */
[----:B------:R-:W-:Y:S02]  /*0ed0*/  IMAD.MOV.U32 R21, RZ, RZ, R5 ;  /* 0x000000ffff157224 */ /* 0x000fe400078e0005 */
[----:B------:R-:W-:Y:S02]  /*0ee0*/  IMAD R29, R0, R12, R29 ;  /* 0x0000000c001d7224 */ /* 0x000fe400078e021d */
[--C-:B------:R-:W-:Y:S01]  /*0ef0*/  @!P0 IMAD.IADD R23, R23, 0x1, -R0.reuse ;  /* 0x0000000117178824 */ /* 0x100fe200078e0a00 */
[----:B------:R-:W-:Y:S01]  /*0f00*/  ISETP.GE.AND P0, PT, R14, RZ, PT ;  /* 0x000000ff0e00720c */ /* 0x000fe20003f06270 */
[----:B------:R-:W-:Y:S01]  /*0f10*/  @!P6 IMAD.IADD R7, R7, 0x1, -R0 ;  /* 0x000000010707e824 */ /* 0x000fe200078e0a00 */
[----:B------:R-:W-:Y:S01]  /*0f20*/  ISETP.GT.U32.AND P6, PT, R0, R27, PT ;  /* 0x0000001b0000720c */ /* 0x000fe20003fc4070 */
[----:B------:R-:W-:-:S04]  /*0f30*/  IMAD.HI.U32 R14, R6, R31, RZ ;  /* 0x0000001f060e7227 */ /* 0x000fc800078e00ff */
[----:B------:R-:W-:Y:S01]  /*0f40*/  @!P2 IMAD.MOV R21, RZ, RZ, -R21 ;  /* 0x000000ffff15a224 */ /* 0x000fe200078e0a15 */
[----:B------:R-:W-:Y:S01]  /*0f50*/  ISETP.GT.U32.AND P2, PT, R0, R29, PT ;  /* 0x0000001d0000720c */ /* 0x000fe20003f44070 */
[----:B------:R-:W-:-:S04]  /*0f60*/  IMAD.HI.U32 R5, R6, R33, RZ ;  /* 0x0000002106057227 */ /* 0x000fc800078e00ff */
[----:B------:R-:W-:Y:S02]  /*0f70*/  IMAD.MOV R14, RZ, RZ, -R14 ;  /* 0x000000ffff0e7224 */ /* 0x000fe400078e0a0e */
[----:B------:R-:W-:Y:S02]  /*0f80*/  IMAD.MOV R5, RZ, RZ, -R5 ;  /* 0x000000ffff057224 */ /* 0x000fe400078e0a05 */
[----:B------:R-:W-:Y:S01]  /*0f90*/  IMAD R31, R0, R14, R31 ;  /* 0x0000000e001f7224 */ /* 0x000fe200078e021f */
[----:B------:R-:W-:Y:S01]  /*0fa0*/  LOP3.LUT R14, R10, 0x78, RZ, 0xfc, !PT ;  /* 0x000000780a0e7812 */ /* 0x000fe200078efcff */
[--C-:B------:R-:W-:Y:S01]  /*0fb0*/  @!P5 IMAD.IADD R15, R15, 0x1, -R0.reuse ;  /* 0x000000010f0fd824 */ /* 0x100fe200078e0a00 */
[----:B------:R-:W-:Y:S01]  /*0fc0*/  ISETP.GE.AND P5, PT, R16, RZ, PT ;  /* 0x000000ff1000720c */ /* 0x000fe20003fa6270 */
[----:B------:R-:W-:Y:S01]  /*0fd0*/  IMAD R5, R0, R5, R33 ;  /* 0x0000000500057224 */ /* 0x000fe200078e0221 */
[----:B------:R-:W-:Y:S01]  /*0fe0*/  LOP3.LUT R16, R10, 0x68, RZ, 0xfc, !PT ;  /* 0x000000680a107812 */ /* 0x000fe200078efcff */
[----:B------:R-:W-:Y:S01]  /*0ff0*/  @!P1 IMAD.MOV R23, RZ, RZ, -R23 ;  /* 0x000000ffff179224 */ /* 0x000fe200078e0a17 */
[C---:B------:R-:W-:Y:S01]  /*1000*/  ISETP.GT.U32.AND P1, PT, R0.reuse, R31, PT ;  /* 0x0000001f0000720c */ /* 0x040fe20003f24070 */
[--C-:B------:R-:W-:Y:S01]  /*1010*/  @!P6 IMAD.IADD R27, R27, 0x1, -R0.reuse ;  /* 0x000000011b1be824 */ /* 0x100fe200078e0a00 */
[C---:B------:R-:W-:Y:S01]  /*1020*/  ISETP.GT.U32.AND P6, PT, R0.reuse, R15, PT ;  /* 0x0000000f0000720c */ /* 0x040fe20003fc4070 */
[----:B------:R-:W-:Y:S01]  /*1030*/  @!P2 IMAD.IADD R29, R29, 0x1, -R0 ;  /* 0x000000011d1da824 */ /* 0x000fe200078e0a00 */
[----:B------:R-:W-:Y:S01]  /*1040*/  ISETP.GT.U32.AND P2, PT, R0, R5, PT ;  /* 0x000000050000720c */ /* 0x000fe20003f44070 */
[----:B------:R-:W-:Y:S01]  /*1050*/  IMAD.SHL.U32 R12, R184, 0x10, RZ ;  /* 0x00000010b80c7824 */ /* 0x000fe200078e00ff */
[----:B------:R-:W-:Y:S01]  /*1060*/  ISETP.GT.U32.AND P3, PT, R0, R27, PT ;  /* 0x0000001b0000720c */ /* 0x000fe20003f64070 */
[----:B------:R-:W-:Y:S01]  /*1070*/  IMAD R34, R3, 0x100, R8 ;  /* 0x0000010003227824 */ /* 0x000fe200078e0208 */
[----:B------:R-:W-:Y:S01]  /*1080*/  IABS R35, R16 ;  /* 0x0000001000237213 */ /* 0x000fe20000000000 */
[----:B------:R-:W-:-:S03]  /*1090*/  IMAD.MOV.U32 R25, RZ, RZ, R7 ;  /* 0x000000ffff197224 */ /* 0x000fc600078e0007 */
[----:B------:R1:W-:Y:S01]  /*10a0*/  STL [R1+0x220], R34 ;  /* 0x0002202201007387 */ /* 0x0003e20000100800 */
[--C-:B------:R-:W-:Y:S01]  /*10b0*/  @!P1 IMAD.IADD R31, R31, 0x1, -R0.reuse ;  /* 0x000000011f1f9824 */ /* 0x100fe200078e0a00 */
[----:B------:R-:W-:Y:S01]  /*10c0*/  ISETP.GT.U32.AND P1, PT, R0, R29, PT ;  /* 0x0000001d0000720c */ /* 0x000fe20003f24070 */
[--C-:B------:R-:W-:Y:S01]  /*10d0*/  @!P6 IMAD.IADD R15, R15, 0x1, -R0.reuse ;  /* 0x000000010f0fe824 */ /* 0x100fe200078e0a00 */
[----:B------:R-:W-:Y:S01]  /*10e0*/  ISETP.GE.AND P6, PT, R20, RZ, PT ;  /* 0x000000ff1400720c */ /* 0x000fe20003fc6270 */
[--C-:B------:R-:W-:Y:S01]  /*10f0*/  @!P2 IMAD.IADD R5, R5, 0x1, -R0.reuse ;  /* 0x000000010505a824 */ /* 0x100fe200078e0a00 */
[----:B------:R-:W-:Y:S01]  /*1100*/  LOP3.LUT R20, R10, 0xb0, RZ, 0xfc, !PT ;  /* 0x000000b00a147812 */ /* 0x000fe200078efcff */
[----:B------:R-:W-:Y:S01]  /*1110*/  IMAD.MOV.U32 R161, RZ, RZ, R15 ;  /* 0x000000ffffa17224 */ /* 0x000fe200078e000f */
[----:B------:R-:W-:Y:S01]  /*1120*/  LOP3.LUT R15, R12, 0x70, RZ, 0xc0, !PT ;  /* 0x000000700c0f7812 */ /* 0x000fe200078ec0ff */
[--C-:B------:R-:W-:Y:S01]  /*1130*/  @!P3 IMAD.IADD R27, R27, 0x1, -R0.reuse ;  /* 0x000000011b1bb824 */ /* 0x100fe200078e0a00 */
[----:B------:R-:W-:Y:S01]  /*1140*/  LOP3.LUT R12, R10, 0x70, RZ, 0xfc, !PT ;  /* 0x000000700a0c7812 */ /* 0x000fe200078efcff */
[----:B------:R-:W-:Y:S01]  /*1150*/  @!P0 IMAD.MOV R161, RZ, RZ, -R161 ;  /* 0x000000ffffa18224 */ /* 0x000fe200078e0aa1 */
[----:B------:R-:W-:Y:S01]  /*1160*/  ISETP.GT.U32.AND P2, PT, R0, R5, PT ;  /* 0x000000050000720c */ /* 0x000fe20003f44070 */
[----:B------:R-:W-:Y:S01]  /*1170*/  IMAD.HI.U32 R7, R6, R35, RZ ;  /* 0x0000002306077227 */ /* 0x000fe200078e00ff */
[----:B------:R-:W-:Y:S01]  /*1180*/  IABS R33, R12 ;  /* 0x0000000c00217213 */ /* 0x000fe20000000000 */
[----:B------:R2:W-:Y:S01]  /*1190*/  STL [R1], RZ ;  /* 0x000000ff01007387 */ /* 0x0005e20000100800 */
[----:B------:R-:W-:Y:S01]  /*11a0*/  ISETP.GE.AND P3, PT, R22, RZ, PT ;  /* 0x000000ff1600720c */ /* 0x000fe20003f66270 */
[----:B------:R-:W-:Y:S01]  /*11b0*/  @!P1 IMAD.IADD R29, R29, 0x1, -R0 ;  /* 0x000000011d1d9824 */ /* 0x000fe200078e0a00 */
[----:B------:R-:W-:Y:S01]  /*11c0*/  ISETP.GE.AND P1, PT, R12, RZ, PT ;  /* 0x000000ff0c00720c */ /* 0x000fe20003f26270 */
[----:B------:R-:W-:Y:S01]  /*11d0*/  IMAD.HI.U32 R12, R6, R33, RZ ;  /* 0x00000021060c7227 */ /* 0x000fe200078e00ff */
[----:B------:R-:W-:Y:S01]  /*11e0*/  ISETP.GT.U32.AND P0, PT, R0, R31, PT ;  /* 0x0000001f0000720c */ /* 0x000fe20003f04070 */
[----:B------:R2:W-:Y:S01]  /*11f0*/  STL [R1+0x4], RZ ;  /* 0x000004ff01007387 */ /* 0x0005e20000100800 */
[----:B------:R-:W-:Y:S01]  /*1200*/  IABS R49, R20 ;  /* 0x0000001400317213 */ /* 0x000fe20000000000 */
[----:B------:R-:W-:Y:S01]  /*1210*/  IMAD.MOV R12, RZ, RZ, -R12 ;  /* 0x000000ffff0c7224 */ /* 0x000fe200078e0a0c */
[----:B------:R-:W-:Y:S01]  /*1220*/  LOP3.LUT R22, R10, 0xc0, RZ, 0xfc, !PT ;  /* 0x000000c00a167812 */ /* 0x000fe200078efcff */
[--C-:B------:R-:W-:Y:S01]  /*1230*/  @!P2 IMAD.IADD R5, R5, 0x1, -R0.reuse ;  /* 0x000000010505a824 */ /* 0x100fe200078e0a00 */
[----:B------:R2:W-:Y:S01]  /*1240*/  STL [R1+0x8], RZ ;  /* 0x000008ff01007387 */ /* 0x0005e20000100800 */
[----:B------:R-:W-:Y:S01]  /*1250*/  IMAD R3, R0, R12, R33 ;  /* 0x0000000c00037224 */ /* 0x000fe200078e0221 */
[----:B------:R-:W-:Y:S01]  /*1260*/  LOP3.LUT R12, R10, 0x98, RZ, 0xfc, !PT ;  /* 0x000000980a0c7812 */ /* 0x000fe200078efcff */
[----:B------:R-:W-:Y:S01]  /*1270*/  IMAD.MOV.U32 R157, RZ, RZ, R5 ;  /* 0x000000ffff9d7224 */ /* 0x000fe200078e0005 */
[----:B------:R-:W-:Y:S01]  /*1280*/  IABS R53, R22 ;  /* 0x0000001600357213 */ /* 0x000fe20000000000 */
[----:B------:R-:W-:Y:S01]  /*1290*/  IMAD.MOV R7, RZ, RZ, -R7 ;  /* 0x000000ffff077224 */ /* 0x000fe200078e0a07 */
[----:B------:R-:W-:Y:S01]  /*12a0*/  IABS R43, R12 ;  /* 0x0000000c002b7213 */ /* 0x000fe20000000000 */
[----:B------:R-:W-:Y:S01]  /*12b0*/  @!P3 IMAD.MOV R157, RZ, RZ, -R157 ;  /* 0x000000ffff9db224 */ /* 0x000fe200078e0a9d */
[C---:B------:R-:W-:Y:S01]  /*12c0*/  ISETP.GT.U32.AND P3, PT, R0.reuse, R3, PT ;  /* 0x000000030000720c */ /* 0x040fe20003f64070 */
[----:B------:R-:W-:Y:S01]  /*12d0*/  IMAD R7, R0, R7, R35 ;  /* 0x0000000700077224 */ /* 0x000fe200078e0223 */
[----:B------:R-:W-:Y:S01]  /*12e0*/  IABS R35, R14 ;  /* 0x0000000e00237213 */ /* 0x000fe20000000000 */
[----:B------:R-:W-:Y:S01]  /*12f0*/  @!P0 IMAD.IADD R31, R31, 0x1, -R0 ;  /* 0x000000011f1f8824 */ /* 0x000fe200078e0a00 */
[----:B------:R-:W-:Y:S01]  /*1300*/  ISETP.GE.AND P0, PT, R14, RZ, PT ;  /* 0x000000ff0e00720c */ /* 0x000fe20003f06270 */
[----:B------:R-:W-:Y:S01]  /*1310*/  @!P5 IMAD.MOV R27, RZ, RZ, -R27 ;  /* 0x000000ffff1bd224 */ /* 0x000fe200078e0a1b */
[----:B------:R-:W-:Y:S01]  /*1320*/  ISETP.GE.AND P5, PT, R16, RZ, PT ;  /* 0x000000ff1000720c */ /* 0x000fe20003fa6270 */
[----:B------:R-:W-:Y:S01]  /*1330*/  IMAD.HI.U32 R14, R6, R35, RZ ;  /* 0x00000023060e7227 */ /* 0x000fe200078e00ff */
[----:B------:R-:W-:Y:S01]  /*1340*/  LOP3.LUT R16, R10, 0x80, RZ, 0xfc, !PT ;  /* 0x000000800a107812 */ /* 0x000fe200078efcff */
[----:B------:R2:W-:Y:S02]  /*1350*/  STL [R1+0xc], RZ ;  /* 0x00000cff01007387 */ /* 0x0005e40000100800 */
[----:B------:R-:W-:Y:S01]  /*1360*/  IMAD.MOV R14, RZ, RZ, -R14 ;  /* 0x000000ffff0e7224 */ /* 0x000fe200078e0a0e */
[----:B------:R-:W-:Y:S01]  /*1370*/  IABS R37, R16 ;  /* 0x0000001000257213 */ /* 0x000fe20000000000 */
[----:B------:R-:W-:Y:S01]  /*1380*/  @!P3 IMAD.IADD R3, R3, 0x1, -R0 ;  /* 0x000000010303b824 */ /* 0x000fe200078e0a00 */
[----:B------:R2:W-:Y:S01]  /*1390*/  STL [R1+0x10], RZ ;  /* 0x000010ff01007387 */ /* 0x0005e20000100800 */
[----:B------:R-:W-:Y:S01]  /*13a0*/  @!P4 IMAD.MOV R25, RZ, RZ, -R25 ;  /* 0x000000ffff19c224 */ /* 0x000fe200078e0a19 */
[----:B------:R-:W-:Y:S01]  /*13b0*/  ISETP.GE.AND P4, PT, R18, RZ, PT ;  /* 0x000000ff1200720c */ /* 0x000fe20003f86270 */
[----:B------:R-:W-:Y:S01]  /*13c0*/  @!P6 IMAD.MOV R31, RZ, RZ, -R31 ;  /* 0x000000ffff1fe224 */ /* 0x000fe200078e0a1f */
[C---:B------:R-:W-:Y:S01]  /*13d0*/  ISETP.GT.U32.AND P3, PT, R0.reuse, R3, PT ;  /* 0x000000030000720c */ /* 0x040fe20003f64070 */
[----:B------:R-:W-:Y:S01]  /*13e0*/  IMAD R35, R0, R14, R35 ;  /* 0x0000000e00237224 */ /* 0x000fe200078e0223 */
[----:B------:R-:W-:Y:S01]  /*13f0*/  ISETP.GE.AND P6, PT, R16, RZ, PT ;  /* 0x000000ff1000720c */ /* 0x000fe20003fc6270 */
[----:B------:R-:W-:Y:S01]  /*1400*/  IMAD.HI.U32 R16, R6, R37, RZ ;  /* 0x0000002506107227 */ /* 0x000fe200078e00ff */
[----:B------:R-:W-:Y:S01]  /*1410*/  LOP3.LUT R18, R10, 0x88, RZ, 0xfc, !PT ;  /* 0x000000880a127812 */ /* 0x000fe200078efcff */
[----:B------:R2:W-:Y:S02]  /*1420*/  STL [R1+0x14], RZ ;  /* 0x000014ff01007387 */ /* 0x0005e40000100800 */
[----:B------:R-:W-:Y:S01]  /*1430*/  IMAD.MOV R16, RZ, RZ, -R16 ;  /* 0x000000ffff107224 */ /* 0x000fe200078e0a10 */
[----:B------:R-:W-:Y:S01]  /*1440*/  IABS R39, R18 ;  /* 0x0000001200277213 */ /* 0x000fe20000000000 */
[----:B------:R-:W-:Y:S01]  /*1450*/  IMAD R15, R8, 0x80, R15 ;  /* 0x00000080080f7824 */ /* 0x000fe200078e020f */
[----:B------:R-:W-:Y:S01]  /*1460*/  ISETP.GE.AND P2, PT, R18, RZ, PT ;  /* 0x000000ff1200720c */ /* 0x000fe20003f46270 */
[----:B------:R-:W-:Y:S01]  /*1470*/  IMAD R37, R0, R16, R37 ;  /* 0x0000001000257224 */ /* 0x000fe200078e0225 */
[----:B------:R-:W-:Y:S01]  /*1480*/  LOP3.LUT R8, R10, 0x90, RZ, 0xfc, !PT ;  /* 0x000000900a087812 */ /* 0x000fe200078efcff */
[----:B------:R-:W-:Y:S01]  /*1490*/  @!P3 IMAD.IADD R3, R3, 0x1, -R0 ;  /* 0x000000010303b824 */ /* 0x000fe200078e0a00 */
[C---:B------:R-:W-:Y:S01]  /*14a0*/  ISETP.GT.U32.AND P3, PT, R0.reuse, R35, PT ;  /* 0x000000230000720c */ /* 0x040fe20003f64070 */
[----:B------:R-:W-:Y:S01]  /*14b0*/  @!P4 IMAD.MOV R29, RZ, RZ, -R29 ;  /* 0x000000ffff1dc224 */ /* 0x000fe200078e0a1d */
[----:B------:R-:W-:Y:S01]  /*14c0*/  ISETP.GT.U32.AND P4, PT, R0, R7, PT ;  /* 0x000000070000720c */ /* 0x000fe20003f84070 */
[----:B------:R-:W-:Y:S01]  /*14d0*/  IMAD.MOV.U32 R155, RZ, RZ, R3 ;  /* 0x000000ffff9b7224 */ /* 0x000fe200078e0003 */
[----:B------:R-:W-:Y:S01]  /*14e0*/  IABS R41, R8 ;  /* 0x0000000800297213 */ /* 0x000fe20000000000 */
[----:B------:R-:W-:Y:S01]  /*14f0*/  IMAD.HI.U32 R18, R6, R39, RZ ;  /* 0x0000002706127227 */ /* 0x000fe200078e00ff */
[----:B------:R-:W-:Y:S01]  /*1500*/  LOP3.LUT R16, R10, 0xa0, RZ, 0xfc, !PT ;  /* 0x000000a00a107812 */ /* 0x000fe200078efcff */
[----:B------:R2:W-:Y:S01]  /*1510*/  STL [R1+0x18], RZ ;  /* 0x000018ff01007387 */ /* 0x0005e20000100800 */
[----:B------:R-:W-:Y:S01]  /*1520*/  LOP3.LUT R70, R15, 0x40, RZ, 0x3c, !PT ;  /* 0x000000400f467812 */ /* 0x000fe200078e3cff */
[----:B------:R-:W-:Y:S01]  /*1530*/  @!P1 IMAD.MOV R155, RZ, RZ, -R155 ;  /* 0x000000ffff9b9224 */ /* 0x000fe200078e0a9b */
[----:B------:R-:W-:Y:S01]  /*1540*/  ISETP.GT.U32.AND P1, PT, R0, R37, PT ;  /* 0x000000250000720c */ /* 0x000fe20003f24070 */
[----:B------:R-:W-:Y:S01]  /*1550*/  IMAD.MOV R18, RZ, RZ, -R18 ;  /* 0x000000ffff127224 */ /* 0x000fe200078e0a12 */
[----:B------:R-:W-:Y:S01]  /*1560*/  IABS R45, R16 ;  /* 0x00000010002d7213 */ /* 0x000fe20000000000 */
[--C-:B------:R-:W-:Y:S01]  /*1570*/  @!P3 IMAD.IADD R35, R35, 0x1, -R0.reuse ;  /* 0x000000012323b824 */ /* 0x100fe200078e0a00 */
[----:B------:R2:W-:Y:S01]  /*1580*/  STL [R1+0x1c], RZ ;  /* 0x00001cff01007387 */ /* 0x0005e20000100800 */
[----:B------:R-:W-:-:S02]  /*1590*/  @!P4 IMAD.IADD R7, R7, 0x1, -R0 ;  /* 0x000000010707c824 */ /* 0x000fc400078e0a00 */
[C---:B------:R-:W-:Y:S01]  /*15a0*/  IMAD R39, R0.reuse, R18, R39 ;  /* 0x0000001200277224 */ /* 0x040fe200078e0227 */
[----:B------:R-:W-:Y:S01]  /*15b0*/  ISETP.GT.U32.AND P3, PT, R0, R35, PT ;  /* 0x000000230000720c */ /* 0x000fe20003f64070 */
[----:B------:R-:W-:Y:S01]  /*15c0*/  IMAD.HI.U32 R5, R6, R41, RZ ;  /* 0x0000002906057227 */ /* 0x000fe200078e00ff */
[----:B------:R-:W-:Y:S01]  /*15d0*/  ISETP.GT.U32.AND P4, PT, R0, R7, PT ;  /* 0x000000070000720c */ /* 0x000fe20003f84070 */
[----:B------:R2:W-:Y:S01]  /*15e0*/  STL [R1+0x20], RZ ;  /* 0x000020ff01007387 */ /* 0x0005e20000100800 */
[----:B------:R-:W-:Y:S01]  /*15f0*/  LOP3.LUT R18, R10, 0xa8, RZ, 0xfc, !PT ;  /* 0x000000a80a127812 */ /* 0x000fe200078efcff */
[--C-:B------:R-:W-:Y:S02]  /*1600*/  @!P1 IMAD.IADD R37, R37, 0x1, -R0.reuse ;  /* 0x0000000125259824 */ /* 0x100fe400078e0a00 */
[----:B------:R-:W-:Y:S01]  /*1610*/  IMAD.MOV R5, RZ, RZ, -R5 ;  /* 0x000000ffff057224 */ /* 0x000fe200078e0a05 */
[----:B------:R-:W-:Y:S01]  /*1620*/  IABS R47, R18 ;  /* 0x00000012002f7213 */ /* 0x000fe20000000000 */
[----:B------:R-:W-:Y:S01]  /*1630*/  IMAD.HI.U32 R14, R6, R49, RZ ;  /* 0x00000031060e7227 */ /* 0x000fe200078e00ff */
[C---:B------:R-:W-:Y:S01]  /*1640*/  ISETP.GT.U32.AND P1, PT, R0.reuse, R37, PT ;  /* 0x000000250000720c */ /* 0x040fe20003f24070 */
[----:B------:R2:W-:Y:S02]  /*1650*/  STL [R1+0x24], RZ ;  /* 0x000024ff01007387 */ /* 0x0005e40000100800 */
[--C-:B------:R-:W-:Y:S01]  /*1660*/  @!P3 IMAD.IADD R35, R35, 0x1, -R0.reuse ;  /* 0x000000012323b824 */ /* 0x100fe200078e0a00 */
[C---:B------:R-:W-:Y:S01]  /*1670*/  ISETP.GT.U32.AND P3, PT, R0.reuse, R39, PT ;  /* 0x000000270000720c */ /* 0x040fe20003f64070 */
[----:B------:R-:W-:Y:S01]  /*1680*/  IMAD R5, R0, R5, R41 ;  /* 0x0000000500057224 */ /* 0x000fe200078e0229 */
[----:B------:R2:W-:Y:S01]  /*1690*/  STL [R1+0x28], RZ ;  /* 0x000028ff01007387 */ /* 0x0005e20000100800 */
[--C-:B------:R-:W-:Y:S01]  /*16a0*/  @!P4 IMAD.IADD R7, R7, 0x1, -R0.reuse ;  /* 0x000000010707c824 */ /* 0x100fe200078e0a00 */
[----:B------:R-:W-:Y:S01]  /*16b0*/  ISETP.GE.AND P4, PT, R8, RZ, PT ;  /* 0x000000ff0800720c */ /* 0x000fe20003f86270 */
[----:B------:R-:W-:Y:S01]  /*16c0*/  IMAD.HI.U32 R8, R6, R45, RZ ;  /* 0x0000002d06087227 */ /* 0x000fe200078e00ff */
[----:B------:R2:W-:Y:S03]  /*16d0*/  STL [R1+0x2c], RZ ;  /* 0x00002cff01007387 */ /* 0x0005e60000100800 */
[--C-:B------:R-:W-:Y:S01]  /*16e0*/  @!P1 IMAD.IADD R37, R37, 0x1, -R0.reuse ;  /* 0x0000000125259824 */ /* 0x100fe200078e0a00 */
[----:B------:R-:W-:Y:S01]  /*16f0*/  ISETP.GT.U32.AND P1, PT, R0, R5, PT ;  /* 0x000000050000720c */ /* 0x000fe20003f24070 */
[----:B------:R-:W-:Y:S01]  /*1700*/  IMAD.MOV.U32 R33, RZ, RZ, R7 ;  /* 0x000000ffff217224 */ /* 0x000fe200078e0007 */
[----:B------:R2:W-:Y:S01]  /*1710*/  STL [R1+0x30], RZ ;  /* 0x000030ff01007387 */ /* 0x0005e20000100800 */
[----:B------:R-:W-:-:S02]  /*1720*/  @!P3 IMAD.IADD R39, R39, 0x1, -R0 ;  /* 0x000000012727b824 */ /* 0x000fc400078e0a00 */
[----:B------:R-:W-:Y:S01]  /*1730*/  IMAD.HI.U32 R7, R6, R43, RZ ;  /* 0x0000002b06077227 */ /* 0x000fe200078e00ff */
[----:B------:R2:W-:Y:S02]  /*1740*/  STL [R1+0x34], RZ ;  /* 0x000034ff01007387 */ /* 0x0005e40000100800 */
[----:B------:R-:W-:Y:S01]  /*1750*/  ISETP.GT.U32.AND P3, PT, R0, R39, PT ;  /* 0x000000270000720c */ /* 0x000fe20003f64070 */
[----:B------:R-:W-:Y:S01]  /*1760*/  @!P5 IMAD.MOV R33, RZ, RZ, -R33 ;  /* 0x000000ffff21d224 */ /* 0x000fe200078e0a21 */
[----:B------:R-:W-:Y:S01]  /*1770*/  ISETP.GE.AND P5, PT, R12, RZ, PT ;  /* 0x000000ff0c00720c */ /* 0x000fe20003fa6270 */
[----:B------:R-:W-:Y:S01]  /*1780*/  IMAD.HI.U32 R12, R6, R47, RZ ;  /* 0x0000002f060c7227 */ /* 0x000fe200078e00ff */
[----:B------:R2:W-:Y:S03]  /*1790*/  STL [R1+0x38], RZ ;  /* 0x000038ff01007387 */ /* 0x0005e60000100800 */
[----:B------:R-:W-:Y:S01]  /*17a0*/  IMAD.MOV R7, RZ, RZ, -R7 ;  /* 0x000000ffff077224 */ /* 0x000fe200078e0a07 */
[----:B------:R2:W-:Y:S01]  /*17b0*/  STL [R1+0x3c], RZ ;  /* 0x00003cff01007387 */ /* 0x0005e20000100800 */
[----:B------:R-:W-:-:S02]  /*17c0*/  IMAD.MOV R8, RZ, RZ, -R8 ;  /* 0x000000ffff087224 */ /* 0x000fc400078e0a08 */
[----:B------:R-:W-:Y:S01]  /*17d0*/  IMAD.MOV R12, RZ, RZ, -R12 ;  /* 0x000000ffff0c7224 */ /* 0x000fe200078e0a0c */
[----:B------:R2:W-:Y:S01]  /*17e0*/  STL [R1+0x40], RZ ;  /* 0x000040ff01007387 */ /* 0x0005e20000100800 */
[C---:B------:R-:W-:Y:S02]  /*17f0*/  IMAD R43, R0.reuse, R7, R43 ;  /* 0x00000007002b7224 */ /* 0x040fe400078e022b */
[--C-:B------:R-:W-:Y:S01]  /*1800*/  @!P1 IMAD.IADD R5, R5, 0x1, -R0.reuse ;  /* 0x0000000105059824 */ /* 0x100fe200078e0a00 */
[----:B------:R2:W-:Y:S01]  /*1810*/  STL [R1+0x44], RZ ;  /* 0x000044ff01007387 */ /* 0x0005e20000100800 */
[C---:B------:R-:W-:Y:S02]  /*1820*/  IMAD R45, R0.reuse, R8, R45 ;  /* 0x00000008002d7224 */ /* 0x040fe400078e022d */
[C---:B------:R-:W-:Y:S01]  /*1830*/  IMAD R47, R0.reuse, R12, R47 ;  /* 0x0000000c002f7224 */ /* 0x040fe200078e022f */
[C---:B------:R-:W-:Y:S01]  /*1840*/  ISETP.GT.U32.AND P1, PT, R0.reuse, R5, PT ;  /* 0x000000050000720c */ /* 0x040fe20003f24070 */
[----:B------:R-:W-:Y:S01]  /*1850*/  @!P0 IMAD.MOV R35, RZ, RZ, -R35 ;  /* 0x000000ffff238224 */ /* 0x000fe200078e0a23 */
[C---:B------:R-:W-:Y:S01]  /*1860*/  ISETP.GT.U32.AND P0, PT, R0.reuse, R43, PT ;  /* 0x0000002b0000720c */ /* 0x040fe20003f04070 */
[----:B------:R-:W-:Y:S01]  /*1870*/  @!P6 IMAD.MOV R37, RZ, RZ, -R37 ;  /* 0x000000ffff25e224 */ /* 0x000fe200078e0a25 */
[C---:B------:R-:W-:Y:S01]  /*1880*/  ISETP.GT.U32.AND P6, PT, R0.reuse, R45, PT ;  /* 0x0000002d0000720c */ /* 0x040fe20003fc4070 */
[----:B------:R-:W-:Y:S01]  /*1890*/  @!P3 IMAD.IADD R39, R39, 0x1, -R0 ;  /* 0x000000012727b824 */ /* 0x000fe200078e0a00 */
[----:B------:R-:W-:Y:S01]  /*18a0*/  ISETP.GT.U32.AND P3, PT, R0, R47, PT ;  /* 0x0000002f0000720c */ /* 0x000fe20003f64070 */
[----:B------:R-:W-:Y:S01]  /*18b0*/  IMAD.MOV R14, RZ, RZ, -R14 ;  /* 0x000000ffff0e7224 */ /* 0x000fe200078e0a0e */
[----:B------:R2:W-:Y:S01]  /*18c0*/  STL [R1+0x48], RZ ;  /* 0x000048ff01007387 */ /* 0x0005e20000100800 */
[----:B------:R-:W-:-:S03]  /*18d0*/  IMAD.HI.U32 R7, R6, R53, RZ ;  /* 0x0000003506077227 */ /* 0x000fc600078e00ff */
[----:B------:R2:W-:Y:S01]  /*18e0*/  STL [R1+0x4c], RZ ;  /* 0x00004cff01007387 */ /* 0x0005e20000100800 */
[----:B------:R-:W-:Y:S01]  /*18f0*/  IMAD R49, R0, R14, R49 ;  /* 0x0000000e00317224 */ /* 0x000fe200078e0231 */
[----:B------:R-:W-:Y:S01]  /*1900*/  LOP3.LUT R14, R10, 0xb8, RZ, 0xfc, !PT ;  /* 0x000000b80a0e7812 */ /* 0x000fe200078efcff */
[----:B------:R-:W-:Y:S01]  /*1910*/  IMAD.MOV R8, RZ, RZ, -R7 ;  /* 0x000000ffff087224 */ /* 0x000fe200078e0a07 */
[----:B------:R2:W-:Y:S01]  /*1920*/  STL [R1+0x50], RZ ;  /* 0x000050ff01007387 */ /* 0x0005e20000100800 */
[----:B------:R-:W-:Y:S01]  /*1930*/  IMAD.HI.U32 R7, R6, R55, RZ ;  /* 0x0000003706077227 */ /* 0x000fe200078e00ff */
[----:B------:R-:W-:Y:S02]  /*1940*/  IABS R41, R14 ;  /* 0x0000000e00297213 */ /* 0x000fe40000000000 */
[----:B------:R2:W-:Y:S01]  /*1950*/  STL [R1+0x54], RZ ;  /* 0x000054ff01007387 */ /* 0x0005e20000100800 */
[--C-:B------:R-:W-:Y:S01]  /*1960*/  @!P1 IMAD.IADD R5, R5, 0x1, -R0.reuse ;  /* 0x0000000105059824 */ /* 0x100fe200078e0a00 */
[----:B------:R-:W-:Y:S01]  /*1970*/  ISETP.GT.U32.AND P1, PT, R0, R49, PT ;  /* 0x000000310000720c */ /* 0x000fe20003f24070 */
[--C-:B------:R-:W-:Y:S01]  /*1980*/  @!P0 IMAD.IADD R43, R43, 0x1, -R0.reuse ;  /* 0x000000012b2b8824 */ /* 0x100fe200078e0a00 */
[----:B------:R2:W-:Y:S01]  /*1990*/  STL [R1+0x58], RZ ;  /* 0x000058ff01007387 */ /* 0x0005e20000100800 */
[----:B------:R-:W-:-:S02]  /*19a0*/  @!P6 IMAD.IADD R45, R45, 0x1, -R0 ;  /* 0x000000012d2de824 */ /* 0x000fc400078e0a00 */
[----:B------:R-:W-:Y:S01]  /*19b0*/  IMAD.MOV R12, RZ, RZ, -R7 ;  /* 0x000000ffff0c7224 */ /* 0x000fe200078e0a07 */
[----:B------:R2:W-:Y:S01]  /*19c0*/  STL [R1+0x5c], RZ ;  /* 0x00005cff01007387 */ /* 0x0005e20000100800 */
[----:B------:R-:W-:Y:S01]  /*19d0*/  @!P3 IMAD.IADD R47, R47, 0x1, -R0 ;  /* 0x000000012f2fb824 */ /* 0x000fe200078e0a00 */
[C---:B------:R-:W-:Y:S01]  /*19e0*/  ISETP.GT.U32.AND P3, PT, R0.reuse, R43, PT ;  /* 0x0000002b0000720c */ /* 0x040fe20003f64070 */
[----:B------:R-:W-:Y:S01]  /*19f0*/  @!P2 IMAD.MOV R39, RZ, RZ, -R39 ;  /* 0x000000ffff27a224 */ /* 0x000fe200078e0a27 */
[----:B------:R-:W-:Y:S01]  /*1a00*/  ISETP.GT.U32.AND P2, PT, R0, R45, PT ;  /* 0x0000002d0000720c */ /* 0x000fe20003f44070 */
[----:B------:R-:W-:Y:S01]  /*1a10*/  IMAD.HI.U32 R3, R6, R41, RZ ;  /* 0x0000002906037227 */ /* 0x000fe200078e00ff */
[----:B------:R2:W-:Y:S03]  /*1a20*/  STL [R1+0x60], RZ ;  /* 0x000060ff01007387 */ /* 0x0005e60000100800 */
[----:B------:R-:W-:Y:S01]  /*1a30*/  IMAD R53, R0, R8, R53 ;  /* 0x0000000800357224 */ /* 0x000fe200078e0235 */
[----:B------:R2:W-:Y:S01]  /*1a40*/  STL [R1+0x64], RZ ;  /* 0x000064ff01007387 */ /* 0x0005e20000100800 */
[----:B------:R-:W-:-:S03]  /*1a50*/  IMAD.HI.U32 R8, R6, R57, RZ ;  /* 0x0000003906087227 */ /* 0x000fc600078e00ff */
[C---:B------:R-:W-:Y:S01]  /*1a60*/  ISETP.GT.U32.AND P6, PT, R0.reuse, R53, PT ;  /* 0x000000350000720c */ /* 0x040fe20003fc4070 */
[----:B------:R-:W-:Y:S01]  /*1a70*/  IMAD R55, R0, R12, R55 ;  /* 0x0000000c00377224 */ /* 0x000fe200078e0237 */
[----:B------:R-:W-:Y:S01]  /*1a80*/  LOP3.LUT R12, R10, 0xe0, RZ, 0xfc, !PT ;  /* 0x000000e00a0c7812 */ /* 0x000fe200078efcff */
[----:B------:R-:W-:Y:S01]  /*1a90*/  IMAD.HI.U32 R7, R6, R59, RZ ;  /* 0x0000003b06077227 */ /* 0x000fe200078e00ff */
[----:B------:R-:W-:Y:S01]  /*1aa0*/  LOP3.LUT R10, R10, 0xf0, RZ, 0xfc, !PT ;  /* 0x000000f00a0a7812 */ /* 0x000fe200078efcff */
[----:B------:R2:W-:Y:S01]  /*1ab0*/  STL [R1+0x68], RZ ;  /* 0x000068ff01007387 */ /* 0x0005e20000100800 */
[----:B------:R-:W-:Y:S01]  /*1ac0*/  IABS R61, R12 ;  /* 0x0000000c003d7213 */ /* 0x000fe20000000000 */
[----:B------:R-:W-:Y:S01]  /*1ad0*/  IMAD.MOV R3, RZ, RZ, -R3 ;  /* 0x000000ffff037224 */ /* 0x000fe200078e0a03 */
[----:B------:R-:W-:Y:S01]  /*1ae0*/  IABS R65, R10 ;  /* 0x0000000a00417213 */ /* 0x000fe20000000000 */
[----:B------:R-:W-:Y:S01]  /*1af0*/  IMAD.MOV R8, RZ, RZ, -R8 ;  /* 0x000000ffff087224 */ /* 0x000fe200078e0a08 */
[----:B------:R2:W-:Y:S01]  /*1b00*/  STL [R1+0x6c], RZ ;  /* 0x00006cff01007387 */ /* 0x0005e20000100800 */
[----:B------:R-:W-:-:S02]  /*1b10*/  IMAD.MOV R7, RZ, RZ, -R7 ;  /* 0x000000ffff077224 */ /* 0x000fc400078e0a07 */
[C---:B------:R-:W-:Y:S01]  /*1b20*/  IMAD R3, R0.reuse, R3, R41 ;  /* 0x0000000300037224 */ /* 0x040fe200078e0229 */
[----:B------:R2:W-:Y:S01]  /*1b30*/  STL [R1+0x70], RZ ;  /* 0x000070ff01007387 */ /* 0x0005e20000100800 */
[----:B------:R-:W-:Y:S01]  /*1b40*/  @!P1 IMAD.IADD R49, R49, 0x1, -R0 ;  /* 0x0000000131319824 */ /* 0x000fe200078e0a00 */
[C---:B------:R-:W-:Y:S01]  /*1b50*/  ISETP.GT.U32.AND P1, PT, R0.reuse, R47, PT ;  /* 0x0000002f0000720c */ /* 0x040fe20003f24070 */
[C---:B------:R-:W-:Y:S01]  /*1b60*/  IMAD R57, R0.reuse, R8, R57 ;  /* 0x0000000800397224 */ /* 0x040fe200078e0239 */
[C---:B------:R-:W-:Y:S01]  /*1b70*/  ISETP.GT.U32.AND P0, PT, R0.reuse, R3, PT ;  /* 0x000000030000720c */ /* 0x040fe20003f04070 */
[----:B------:R-:W-:Y:S01]  /*1b80*/  IMAD R59, R0, R7, R59 ;  /* 0x00000007003b7224 */ /* 0x000fe200078e023b */
[----:B------:R2:W-:Y:S01]  /*1b90*/  STL [R1+0x74], RZ ;  /* 0x000074ff01007387 */ /* 0x0005e20000100800 */
[----:B------:R-:W-:-:S03]  /*1ba0*/  IMAD.HI.U32 R7, R6, R61, RZ ;  /* 0x0000003d06077227 */ /* 0x000fc600078e00ff */
[----:B------:R2:W-:Y:S01]  /*1bb0*/  STL [R1+0x78], RZ ;  /* 0x000078ff01007387 */ /* 0x0005e20000100800 */
[--C-:B------:R-:W-:Y:S01]  /*1bc0*/  @!P3 IMAD.IADD R43, R43, 0x1, -R0.reuse ;  /* 0x000000012b2bb824 */ /* 0x100fe200078e0a00 */
[C---:B------:R-:W-:Y:S01]  /*1bd0*/  ISETP.GT.U32.AND P3, PT, R0.reuse, R55, PT ;  /* 0x000000370000720c */ /* 0x040fe20003f64070 */
[----:B------:R-:W-:Y:S01]  /*1be0*/  @!P2 IMAD.IADD R45, R45, 0x1, -R0 ;  /* 0x000000012d2da824 */ /* 0x000fe200078e0a00 */
[----:B------:R-:W-:Y:S01]  /*1bf0*/  ISETP.GT.U32.AND P2, PT, R0, R57, PT ;  /* 0x000000390000720c */ /* 0x000fe20003f44070 */
[----:B------:R-:W-:Y:S01]  /*1c00*/  IMAD.MOV R8, RZ, RZ, -R7 ;  /* 0x000000ffff087224 */ /* 0x000fe200078e0a07 */
[----:B------:R2:W-:Y:S01]  /*1c10*/  STL [R1+0x7c], RZ ;  /* 0x00007cff01007387 */ /* 0x0005e20000100800 */
[----:B------:R-:W-:-:S03]  /*1c20*/  IMAD.HI.U32 R7, R6, R63, RZ ;  /* 0x0000003f06077227 */ /* 0x000fc600078e00ff */
[----:B------:R2:W-:Y:S01]  /*1c30*/  STL [R1+0x80], RZ ;  /* 0x000080ff01007387 */ /* 0x0005e20000100800 */
[----:B------:R-:W-:Y:S02]  /*1c40*/  IMAD.MOV R7, RZ, RZ, -R7 ;  /* 0x000000ffff077224 */ /* 0x000fe400078e0a07 */
[--C-:B------:R-:W-:Y:S01]  /*1c50*/  @!P1 IMAD.IADD R47, R47, 0x1, -R0.reuse ;  /* 0x000000012f2f9824 */ /* 0x100fe200078e0a00 */
[C---:B------:R-:W-:Y:S01]  /*1c60*/  ISETP.GT.U32.AND P1, PT, R0.reuse, R59, PT ;  /* 0x0000003b0000720c */ /* 0x040fe20003f24070 */
[C---:B------:R-:W-:Y:S01]  /*1c70*/  IMAD R63, R0.reuse, R7, R63 ;  /* 0x00000007003f7224 */ /* 0x040fe200078e023f */
[----:B------:R-:W-:Y:S01]  /*1c80*/  IABS R7, R34 ;  /* 0x0000002200077213 */ /* 0x000fe20000000000 */
[----:B------:R-:W-:Y:S01]  /*1c90*/  IMAD.MOV.U32 R41, RZ, RZ, R5 ;  /* 0x000000ffff297224 */ /* 0x000fe200078e0005 */
[----:B------:R2:W-:Y:S01]  /*1ca0*/  STL [R1+0x84], RZ ;  /* 0x000084ff01007387 */ /* 0x0005e20000100800 */
[--C-:B------:R-:W-:Y:S01]  /*1cb0*/  @!P0 IMAD.IADD R3, R3, 0x1, -R0.reuse ;  /* 0x0000000103038824 */ /* 0x100fe200078e0a00 */
[----:B------:R-:W-:Y:S01]  /*1cc0*/  ISETP.GT.U32.AND P0, PT, R0, R49, PT ;  /* 0x000000310000720c */ /* 0x000fe20003f04070 */
[--C-:B------:R-:W-:Y:S01]  /*1cd0*/  @!P3 IMAD.IADD R55, R55, 0x1, -R0.reuse ;  /* 0x000000013737b824 */ /* 0x100fe200078e0a00 */
[----:B------:R-:W-:Y:S01]  /*1ce0*/  ISETP.GE.AND P3, PT, R16, RZ, PT ;  /* 0x000000ff1000720c */ /* 0x000fe20003f66270 */
[----:B------:R-:W-:Y:S01]  /*1cf0*/  @!P2 IMAD.IADD R57, R57, 0x1, -R0 ;  /* 0x000000013939a824 */ /* 0x000fe200078e0a00 */
[----:B------:R-:W-:Y:S01]  /*1d00*/  ISETP.GE.AND P2, PT, R18, RZ, PT ;  /* 0x000000ff1200720c */ /* 0x000fe20003f46270 */
[----:B------:R-:W-:Y:S01]  /*1d10*/  @!P4 IMAD.MOV R41, RZ, RZ, -R41 ;  /* 0x000000ffff29c224 */ /* 0x000fe200078e0a29 */
[----:B------:R-:W-:Y:S01]  /*1d20*/  ISETP.GT.U32.AND P4, PT, R0, R3, PT ;  /* 0x000000030000720c */ /* 0x000fe20003f84070 */
[----:B------:R-:W-:Y:S01]  /*1d30*/  IMAD.HI.U32 R4, R4, R7, RZ ;  /* 0x0000000704047227 */ /* 0x000fe200078e00ff */
[----:B------:R2:W-:Y:S03]  /*1d40*/  STL [R1+0x88], RZ ;  /* 0x000088ff01007387 */ /* 0x0005e60000100800 */
[----:B------:R-:W-:Y:S01]  /*1d50*/  IMAD.MOV R4, RZ, RZ, -R4 ;  /* 0x000000ffff047224 */ /* 0x000fe200078e0a04 */
[----:B------:R2:W-:Y:S01]  /*1d60*/  STL [R1+0x8c], RZ ;  /* 0x00008cff01007387 */ /* 0x0005e20000100800 */
[----:B------:R-:W-:-:S02]  /*1d70*/  @!P6 IMAD.IADD R53, R53, 0x1, -R0 ;  /* 0x000000013535e824 */ /* 0x000fc400078e0a00 */
[--C-:B------:R-:W-:Y:S01]  /*1d80*/  @!P1 IMAD.IADD R59, R59, 0x1, -R0.reuse ;  /* 0x000000013b3b9824 */ /* 0x100fe200078e0a00 */
[----:B------:R-:W-:Y:S01]  /*1d90*/  ISETP.GE.AND P1, PT, R20, RZ, PT ;  /* 0x000000ff1400720c */ /* 0x000fe20003f26270 */
[----:B------:R-:W-:Y:S01]  /*1da0*/  IMAD R7, R2, R4, R7 ;  /* 0x0000000402077224 */ /* 0x000fe200078e0207 */
[C---:B------:R-:W-:Y:S01]  /*1db0*/  ISETP.GT.U32.AND P6, PT, R0.reuse, R53, PT ;  /* 0x000000350000720c */ /* 0x040fe20003fc4070 */
[----:B------:R-:W-:Y:S01]  /*1dc0*/  @!P3 IMAD.MOV R45, RZ, RZ, -R45 ;  /* 0x000000ffff2db224 */ /* 0x000fe200078e0a2d */
[C---:B------:R-:W-:Y:S01]  /*1dd0*/  ISETP.GT.U32.AND P3, PT, R0.reuse, R59, PT ;  /* 0x0000003b0000720c */ /* 0x040fe20003f64070 */
[----:B------:R-:W-:Y:S01]  /*1de0*/  @!P2 IMAD.MOV R47, RZ, RZ, -R47 ;  /* 0x000000ffff2fa224 */ /* 0x000fe200078e0a2f */
[----:B------:R-:W-:Y:S01]  /*1df0*/  ISETP.GT.U32.AND P2, PT, R0, R57, PT ;  /* 0x000000390000720c */ /* 0x000fe20003f44070 */
[----:B------:R-:W-:Y:S01]  /*1e00*/  IMAD.HI.U32 R6, R6, R65, RZ ;  /* 0x0000004106067227 */ /* 0x000fe200078e00ff */
[----:B------:R-:W3:Y:S01]  /*1e10*/  LDC.64 R4, c[0x0][0x230] ;  /* 0x00008c00ff047b82 */ /* 0x000ee20000000a00 */
[----:B------:R2:W-:Y:S02]  /*1e20*/  STL [R1+0x90], RZ ;  /* 0x000090ff01007387 */ /* 0x0005e40000100800 */
[----:B------:R-:W-:Y:S01]  /*1e30*/  @!P5 IMAD.MOV R43, RZ, RZ, -R43 ;  /* 0x000000ffff2bd224 */ /* 0x000fe200078e0a2b */
[----:B------:R-:W-:Y:S01]  /*1e40*/  ISETP.GT.U32.AND P5, PT, R2, R7, PT ;  /* 0x000000070200720c */ /* 0x000fe20003fa4070 */
[----:B------:R-:W-:Y:S01]  /*1e50*/  @!P4 IMAD.IADD R3, R3, 0x1, -R0 ;  /* 0x000000010303c824 */ /* 0x000fe200078e0a00 */
[----:B------:R-:W-:Y:S01]  /*1e60*/  ISETP.GT.U32.AND P4, PT, R0, R63, PT ;  /* 0x0000003f0000720c */ /* 0x000fe20003f84070 */
[----:B------:R-:W-:Y:S01]  /*1e70*/  IMAD.MOV R6, RZ, RZ, -R6 ;  /* 0x000000ffff067224 */ /* 0x000fe200078e0a06 */
[----:B------:R2:W-:Y:S01]  /*1e80*/  STL [R1+0x94], RZ ;  /* 0x000094ff01007387 */ /* 0x0005e20000100800 */
[----:B------:R-:W-:-:S02]  /*1e90*/  @!P6 IMAD.IADD R53, R53, 0x1, -R0 ;  /* 0x000000013535e824 */ /* 0x000fc400078e0a00 */
[----:B------:R-:W-:Y:S01]  /*1ea0*/  IMAD R65, R0, R6, R65 ;  /* 0x0000000600417224 */ /* 0x000fe200078e0241 */
[----:B------:R-:W-:Y:S01]  /*1eb0*/  LOP3.LUT R6, RZ, R36, RZ, 0x33, !PT ;  /* 0x00000024ff067212 */ /* 0x000fe200078e33ff */
[--C-:B------:R-:W-:Y:S01]  /*1ec0*/  @!P3 IMAD.IADD R59, R59, 0x1, -R0.reuse ;  /* 0x000000013b3bb824 */ /* 0x100fe200078e0a00 */
[----:B------:R-:W-:Y:S01]  /*1ed0*/  ISETP.GE.AND P3, PT, R28, RZ, PT ;  /* 0x000000ff1c00720c */ /* 0x000fe20003f66270 */
[----:B------:R-:W-:Y:S01]  /*1ee0*/  @!P2 IMAD.IADD R57, R57, 0x1, -R0 ;  /* 0x000000013939a824 */ /* 0x000fe200078e0a00 */
[----:B------:R-:W-:Y:S01]  /*1ef0*/  ISETP.GT.U32.AND P6, PT, R0, R65, PT ;  /* 0x000000410000720c */ /* 0x000fe20003fc4070 */
[----:B------:R-:W-:Y:S01]  /*1f00*/  @!P5 IMAD.IADD R7, R7, 0x1, -R2 ;  /* 0x000000010707d824 */ /* 0x000fe200078e0a02 */
[----:B------:R-:W-:Y:S01]  /*1f10*/  ISETP.GE.AND P2, PT, R26, RZ, PT ;  /* 0x000000ff1a00720c */ /* 0x000fe20003f46270 */
[--C-:B------:R-:W-:Y:S01]  /*1f20*/  @!P4 IMAD.IADD R63, R63, 0x1, -R0.reuse ;  /* 0x000000013f3fc824 */ /* 0x100fe200078e0a00 */
[----:B------:R-:W-:Y:S01]  /*1f30*/  ISETP.GE.AND P4, PT, R22, RZ, PT ;  /* 0x000000ff1600720c */ /* 0x000fe20003f86270 */
[----:B------:R-:W-:Y:S01]  /*1f40*/  IMAD.MOV.U32 R51, RZ, RZ, R3 ;  /* 0x000000ffff337224 */ /* 0x000fe200078e0003 */
[----:B------:R-:W-:Y:S01]  /*1f50*/  ISETP.GT.U32.AND P5, PT, R2, R7, PT ;  /* 0x000000070200720c */ /* 0x000fe20003fa4070 */
[----:B------:R-:W-:Y:S01]  /*1f60*/  IMAD R61, R0, R8, R61 ;  /* 0x00000008003d7224 */ /* 0x000fe200078e023d */
[----:B------:R-:W-:Y:S01]  /*1f70*/  LOP3.LUT R26, R15, 0x10, RZ, 0x3c, !PT ;  /* 0x000000100f1a7812 */ /* 0x000fe200078e3cff */
[--C-:B------:R-:W-:Y:S01]  /*1f80*/  @!P0 IMAD.IADD R49, R49, 0x1, -R0.reuse ;  /* 0x0000000131318824 */ /* 0x100fe200078e0a00 */
[----:B------:R2:W-:Y:S01]  /*1f90*/  STL [R1+0x98], RZ ;  /* 0x000098ff01007387 */ /* 0x0005e20000100800 */
[----:B------:R-:W-:Y:S01]  /*1fa0*/  @!P3 IMAD.MOV R59, RZ, RZ, -R59 ;  /* 0x000000ffff3bb224 */ /* 0x000fe200078e0a3b */
[----:B------:R-:W-:Y:S01]  /*1fb0*/  ISETP.GE.AND P3, PT, R34, RZ, PT ;  /* 0x000000ff2200720c */ /* 0x000fe20003f66270 */
[----:B------:R-:W-:Y:S01]  /*1fc0*/  @!P6 IMAD.IADD R65, R65, 0x1, -R0 ;  /* 0x000000014141e824 */ /* 0x000fe200078e0a00 */
[----:B------:R-:W-:Y:S01]  /*1fd0*/  ISETP.GT.U32.AND P0, PT, R0, R61, PT ;  /* 0x0000003d0000720c */ /* 0x000fe20003f04070 */
[----:B------:R-:W-:Y:S01]  /*1fe0*/  @!P2 IMAD.MOV R57, RZ, RZ, -R57 ;  /* 0x000000ffff39a224 */ /* 0x000fe200078e0a39 */
[----:B------:R-:W-:Y:S01]  /*1ff0*/  ISETP.NE.AND P2, PT, R32, RZ, PT ;  /* 0x000000ff2000720c */ /* 0x000fe20003f45270 */
[----:B------:R-:W-:Y:S01]  /*2000*/  @!P4 IMAD.MOV R53, RZ, RZ, -R53 ;  /* 0x000000ffff35c224 */ /* 0x000fe200078e0a35 */
[C---:B------:R-:W-:Y:S01]  /*2010*/  ISETP.GT.U32.AND P4, PT, R0.reuse, R65, PT ;  /* 0x000000410000720c */ /* 0x040fe20003f84070 */
[----:B------:R-:W-:Y:S01]  /*2020*/  @!P5 IMAD.IADD R7, R7, 0x1, -R2 ;  /* 0x000000010707d824 */ /* 0x000fe200078e0a02 */
[C---:B------:R-:W-:Y:S01]  /*2030*/  ISETP.GT.U32.AND P6, PT, R0.reuse, R55, PT ;  /* 0x000000370000720c */ /* 0x040fe20003fc4070 */
[----:B------:R-:W4:Y:S01]  /*2040*/  LDC.64 R2, c[0x0][0x238] ;  /* 0x00008e00ff027b82 */ /* 0x000f220000000a00 */
[----:B------:R-:W-:Y:S01]  /*2050*/  @!P1 IMAD.MOV R49, RZ, RZ, -R49 ;  /* 0x000000ffff319224 */ /* 0x000fe200078e0a31 */
[----:B------:R-:W-:Y:S01]  /*2060*/  ISETP.GT.U32.AND P1, PT, R0, R63, PT ;  /* 0x0000003f0000720c */ /* 0x000fe20003f24070 */
[----:B---3--:R-:W-:Y:S01]  /*2070*/  VIADD R16, R4, 0xfffffffe ;  /* 0xfffffffe04107836 */ /* 0x008fe20000000000 */
[----:B------:R-:W-:Y:S01]  /*2080*/  ISETP.NE.AND P5, PT, R36, RZ, PT ;  /* 0x000000ff2400720c */ /* 0x000fe20003fa5270 */
[----:B------:R-:W-:Y:S01]  /*2090*/  @!P3 IMAD.MOV R7, RZ, RZ, -R7 ;  /* 0x000000ffff07b224 */ /* 0x000fe200078e0a07 */
[----:B------:R2:W-:Y:S01]  /*20a0*/  STL [R1+0x9c], RZ ;  /* 0x00009cff01007387 */ /* 0x0005e20000100800 */
[--C-:B------:R-:W-:Y:S01]  /*20b0*/  @!P0 IMAD.IADD R61, R61, 0x1, -R0.reuse ;  /* 0x000000013d3d8824 */ /* 0x100fe200078e0a00 */
[----:B------:R-:W-:Y:S01]  /*20c0*/  @!P2 LOP3.LUT R7, RZ, R32, RZ, 0x33, !PT ;  /* 0x00000020ff07a212 */ /* 0x000fe200078e33ff */
[----:B------:R-:W-:Y:S01]  /*20d0*/  VIADD R183, R15, UR12 ;  /* 0x0000000c0fb77c36 */ /* 0x000fe20008000000 */
[----:B------:R-:W-:Y:S01]  /*20e0*/  ISETP.GE.AND P0, PT, R14, RZ, PT ;  /* 0x000000ff0e00720c */ /* 0x000fe20003f06270 */
[--C-:B------:R-:W-:Y:S01]  /*20f0*/  @!P4 IMAD.IADD R65, R65, 0x1, -R0.reuse ;  /* 0x000000014141c824 */ /* 0x100fe200078e0a00 */
[----:B------:R-:W-:Y:S01]  /*2100*/  ISETP.GE.AND P4, PT, R10, RZ, PT ;  /* 0x000000ff0a00720c */ /* 0x000fe20003f86270 */
[----:B------:R-:W-:Y:S01]  /*2110*/  IMAD R170, R7, R5, RZ ;  /* 0x0000000507aa7224 */ /* 0x000fe200078e02ff */
[----:B------:R-:W-:Y:S01]  /*2120*/  SEL R168, R6, R11, !P5 ;  /* 0x0000000b06a87207 */ /* 0x000fe20006800000 */
[--C-:B------:R-:W-:Y:S01]  /*2130*/  @!P6 IMAD.IADD R55, R55, 0x1, -R0.reuse ;  /* 0x000000013737e824 */ /* 0x100fe200078e0a00 */
[----:B------:R-:W-:Y:S01]  /*2140*/  ISETP.GE.AND P6, PT, R24, RZ, PT ;  /* 0x000000ff1800720c */ /* 0x000fe20003fc6270 */
[----:B------:R-:W-:Y:S01]  /*2150*/  IMAD.SHL.U32 R177, R170, 0x4, RZ ;  /* 0x00000004aab17824 */ /* 0x000fe200078e00ff */
[----:B------:R-:W-:Y:S01]  /*2160*/  SEL R167, R6, R13, !P5 ;  /* 0x0000000d06a77207 */ /* 0x000fe20006800000 */
[--C-:B------:R-:W-:Y:S01]  /*2170*/  @!P1 IMAD.IADD R63, R63, 0x1, -R0.reuse ;  /* 0x000000013f3f9824 */ /* 0x100fe200078e0a00 */
[----:B------:R-:W-:Y:S01]  /*2180*/  ISETP.GE.AND P1, PT, R30, RZ, PT ;  /* 0x000000ff1e00720c */ /* 0x000fe20003f26270 */
[----:B------:R-:W-:Y:S01]  /*2190*/  VIADD R24, R4, 0xfffffffb ;  /* 0xfffffffb04187836 */ /* 0x000fe20000000000 */
[----:B------:R-:W-:Y:S01]  /*21a0*/  IADD3 R150, P2, R177, UR6, RZ ;  /* 0x00000006b1967c10 */ /* 0x000fe2000ff5e0ff */
[----:B------:R-:W-:Y:S01]  /*21b0*/  @!P0 IMAD.MOV R51, RZ, RZ, -R51 ;  /* 0x000000ffff338224 */ /* 0x000fe200078e0a33 */
[----:B------:R-:W-:Y:S01]  /*21c0*/  ISETP.GT.U32.AND P0, PT, R0, R61, PT ;  /* 0x0000003d0000720c */ /* 0x000fe20003f04070 */
[----:B------:R-:W-:Y:S01]  /*21d0*/  @!P4 IMAD.MOV R65, RZ, RZ, -R65 ;  /* 0x000000ffff41c224 */ /* 0x000fe200078e0a41 */
[----:B------:R-:W-:Y:S01]  /*21e0*/  LEA.HI.X.SX32 R151, R170, UR7, 0x2, P2 ;  /* 0x00000007aa977c11 */ /* 0x000fe200090f16ff */
[C---:B----4-:R-:W-:Y:S01]  /*21f0*/  IMAD.SHL.U32 R240, R2.reuse, 0x2, RZ ;  /* 0x0000000202f07824 */ /* 0x050fe200078e00ff */
[CC--:B------:R-:W-:Y:S01]  /*2200*/  LEA R92, P4, R2.reuse, R150.reuse, 0x3 ;  /* 0x00000096025c7211 */ /* 0x0c0fe200078818ff */
[----:B------:R-:W-:Y:S01]  /*2210*/  IMAD.SHL.U32 R209, R2, 0x4, RZ ;  /* 0x0000000402d17824 */ /* 0x000fe200078e00ff */
[----:B------:R-:W-:Y:S01]  /*2220*/  SEL R166, R6, R17, !P5 ;  /* 0x0000001106a67207 */ /* 0x000fe20006800000 */
[----:B------:R-:W-:Y:S01]  /*2230*/  IMAD R213, R2, 0x18, RZ ;  /* 0x0000001802d57824 */ /* 0x000fe200078e02ff */
[-C--:B------:R-:W-:Y:S01]  /*2240*/  LEA.HI.X.SX32 R93, R240, R151.reuse, 0x2, P4 ;  /* 0x00000097f05d7211 */ /* 0x080fe200020f16ff */
[C---:B------:R-:W-:Y:S01]  /*2250*/  IMAD R237, R2.reuse, 0x6, RZ ;  /* 0x0000000602ed7824 */ /* 0x040fe200078e02ff */
[CC--:B------:R-:W-:Y:S01]  /*2260*/  LEA R96, P4, R2.reuse, R150.reuse, 0x4 ;  /* 0x0000009602607211 */ /* 0x0c0fe200078820ff */
[C---:B------:R-:W-:Y:S01]  /*2270*/  IMAD R215, R2.reuse, 0xc, RZ ;  /* 0x0000000c02d77824 */ /* 0x040fe200078e02ff */
[CC--:B------:R-:W-:Y:S01]  /*2280*/  IADD3 R90, P2, R209.reuse, R150.reuse, RZ ;  /* 0x00000096d15a7210 */ /* 0x0c0fe20007f5e0ff */
[C---:B------:R-:W-:Y:S01]  /*2290*/  IMAD.SHL.U32 R235, R2.reuse, 0x8, RZ ;  /* 0x0000000802eb7824 */ /* 0x040fe200078e00ff */
[-C--:B------:R-:W-:Y:S01]  /*22a0*/  LEA.HI.X.SX32 R97, R209, R151.reuse, 0x2, P4 ;  /* 0x00000097d1617211 */ /* 0x080fe200020f16ff */
[C---:B------:R-:W-:Y:S01]  /*22b0*/  IMAD R239, R2.reuse, 0x3, RZ ;  /* 0x0000000302ef7824 */ /* 0x040fe200078e02ff */
[-C--:B------:R-:W-:Y:S01]  /*22c0*/  IADD3 R100, P4, R213, R150.reuse, RZ ;  /* 0x00000096d5647210 */ /* 0x080fe20007f9e0ff */
[C---:B------:R-:W-:Y:S01]  /*22d0*/  IMAD R109, R2.reuse, 0x28, RZ ;  /* 0x00000028026d7824 */ /* 0x040fe200078e02ff */
[CC--:B------:R-:W-:Y:S01]  /*22e0*/  LEA.HI.X.SX32 R91, R2.reuse, R151.reuse, 0x2, P2 ;  /* 0x00000097025b7211 */ /* 0x0c0fe200010f16ff */
[C---:B------:R-:W-:Y:S01]  /*22f0*/  IMAD R214, R2.reuse, 0x14, RZ ;  /* 0x0000001402d67824 */ /* 0x040fe200078e02ff */
[-C--:B------:R-:W-:Y:S01]  /*2300*/  LEA.HI.X.SX32 R101, R237, R151.reuse, 0x2, P4 ;  /* 0x00000097ed657211 */ /* 0x080fe200020f16ff */
[C---:B------:R-:W-:Y:S01]  /*2310*/  IMAD R233, R2.reuse, 0xa, RZ ;  /* 0x0000000a02e97824 */ /* 0x040fe200078e02ff */
[CC--:B------:R-:W-:Y:S01]  /*2320*/  LEA R104, P4, R2.reuse, R150.reuse, 0x5 ;  /* 0x0000009602687211 */ /* 0x0c0fe200078828ff */
[C---:B------:R-:W-:Y:S01]  /*2330*/  IMAD R238, R2.reuse, 0x5, RZ ;  /* 0x0000000502ee7824 */ /* 0x040fe200078e02ff */
[-C--:B------:R-:W-:Y:S01]  /*2340*/  IADD3 R94, P2, R215, R150.reuse, RZ ;  /* 0x00000096d75e7210 */ /* 0x080fe20007f5e0ff */
[C---:B------:R-:W-:Y:S01]  /*2350*/  IMAD R113, R2.reuse, 0x30, RZ ;  /* 0x0000003002717824 */ /* 0x040fe200078e02ff */
[-C--:B------:R-:W-:Y:S01]  /*2360*/  LEA.HI.X.SX32 R105, R235, R151.reuse, 0x2, P4 ;  /* 0x00000097eb697211 */ /* 0x080fe200020f16ff */
[C---:B------:R-:W-:Y:S01]  /*2370*/  IMAD R212, R2.reuse, 0x1c, RZ ;  /* 0x0000001c02d47824 */ /* 0x040fe200078e02ff */
[-C--:B------:R-:W-:Y:S01]  /*2380*/  LEA.HI.X.SX32 R95, R239, R151.reuse, 0x2, P2 ;  /* 0x00000097ef5f7211 */ /* 0x080fe200010f16ff */
[C---:B------:R-:W-:Y:S01]  /*2390*/  IMAD R236, R2.reuse, 0x7, RZ ;  /* 0x0000000702ec7824 */ /* 0x040fe200078e02ff */
[-C--:B------:R-:W-:Y:S01]  /*23a0*/  IADD3 R108, P4, R109, R150.reuse, RZ ;  /* 0x000000966d6c7210 */ /* 0x080fe20007f9e0ff */
[----:B------:R-:W-:Y:S01]  /*23b0*/  IMAD R117, R2, 0x38, RZ ;  /* 0x0000003802757824 */ /* 0x000fe200078e02ff */
[-C--:B------:R-:W-:Y:S01]  /*23c0*/  IADD3 R98, P2, R214, R150.reuse, RZ ;  /* 0x00000096d6627210 */ /* 0x080fe20007f5e0ff */
[C---:B------:R-:W-:Y:S01]  /*23d0*/  IMAD R107, R2.reuse, 0x24, RZ ;  /* 0x00000024026b7824 */ /* 0x040fe200078e02ff */
[-C--:B------:R-:W-:Y:S01]  /*23e0*/  LEA.HI.X.SX32 R109, R233, R151.reuse, 0x2, P4 ;  /* 0x00000097e96d7211 */ /* 0x080fe200020f16ff */
[----:B------:R-:W-:Y:S01]  /*23f0*/  IMAD R230, R2, 0xe, RZ ;  /* 0x0000000e02e67824 */ /* 0x000fe200078e02ff */
[-C--:B------:R-:W-:Y:S01]  /*2400*/  LEA.HI.X.SX32 R99, R238, R151.reuse, 0x2, P2 ;  /* 0x00000097ee637211 */ /* 0x080fe200010f16ff */
[C---:B------:R-:W-:Y:S01]  /*2410*/  IMAD R234, R2.reuse, 0x9, RZ ;  /* 0x0000000902ea7824 */ /* 0x040fe200078e02ff */
[-C--:B------:R-:W-:Y:S01]  /*2420*/  IADD3 R112, P4, R113, R150.reuse, RZ ;  /* 0x0000009671707210 */ /* 0x080fe20007f9e0ff */
[----:B------:R-:W-:Y:S01]  /*2430*/  IMAD R111, R2, 0x2c, RZ ;  /* 0x0000002c026f7824 */ /* 0x000fe200078e02ff */
[-C--:B------:R-:W-:Y:S01]  /*2440*/  IADD3 R102, P2, R212, R150.reuse, RZ ;  /* 0x00000096d4667210 */ /* 0x080fe20007f5e0ff */
[C---:B------:R-:W-:Y:S01]  /*2450*/  IMAD.SHL.U32 R228, R2.reuse, 0x10, RZ ;  /* 0x0000001002e47824 */ /* 0x040fe200078e00ff */
[-C--:B------:R-:W-:Y:S01]  /*2460*/  LEA.HI.X.SX32 R113, R215, R151.reuse, 0x2, P4 ;  /* 0x00000097d7717211 */ /* 0x080fe200020f16ff */
[----:B------:R-:W-:Y:S01]  /*2470*/  IMAD R232, R2, 0xb, RZ ;  /* 0x0000000b02e87824 */ /* 0x000fe200078e02ff */
[-C--:B------:R-:W-:Y:S01]  /*2480*/  LEA.HI.X.SX32 R103, R236, R151.reuse, 0x2, P2 ;  /* 0x00000097ec677211 */ /* 0x080fe200010f16ff */
[C---:B------:R-:W-:Y:S01]  /*2490*/  IMAD R125, R2.reuse, 0x48, RZ ;  /* 0x00000048027d7824 */ /* 0x040fe200078e02ff */
[-C--:B------:R-:W-:Y:S01]  /*24a0*/  IADD3 R116, P4, R117, R150.reuse, RZ ;  /* 0x0000009675747210 */ /* 0x080fe20007f9e0ff */
[C---:B------:R-:W-:Y:S01]  /*24b0*/  IMAD R115, R2.reuse, 0x34, RZ ;  /* 0x0000003402737824 */ /* 0x040fe200078e02ff */
[-C--:B------:R-:W-:Y:S01]  /*24c0*/  IADD3 R106, P2, R107, R150.reuse, RZ ;  /* 0x000000966b6a7210 */ /* 0x080fe20007f5e0ff */
[----:B------:R-:W-:Y:S01]  /*24d0*/  IMAD R226, R2, 0x12, RZ ;  /* 0x0000001202e27824 */ /* 0x000fe200078e02ff */
[-C--:B------:R-:W-:Y:S01]  /*24e0*/  LEA.HI.X.SX32 R117, R230, R151.reuse, 0x2, P4 ;  /* 0x00000097e6757211 */ /* 0x080fe200020f16ff */
[----:B------:R-:W-:Y:S01]  /*24f0*/  IMAD R231, R2, 0xd, RZ ;  /* 0x0000000d02e77824 */ /* 0x000fe200078e02ff */
[-C--:B------:R-:W-:Y:S01]  /*2500*/  LEA.HI.X.SX32 R107, R234, R151.reuse, 0x2, P2 ;  /* 0x00000097ea6b7211 */ /* 0x080fe200010f16ff */
[C---:B------:R-:W-:Y:S01]  /*2510*/  IMAD R129, R2.reuse, 0x50, RZ ;  /* 0x0000005002817824 */ /* 0x040fe200078e02ff */
[CC--:B------:R-:W-:Y:S01]  /*2520*/  LEA R120, P4, R2.reuse, R150.reuse, 0x6 ;  /* 0x0000009602787211 */ /* 0x0c0fe200078830ff */
[C---:B------:R-:W-:Y:S01]  /*2530*/  IMAD R119, R2.reuse, 0x3c, RZ ;  /* 0x0000003c02777824 */ /* 0x040fe200078e02ff */
[-C--:B------:R-:W-:Y:S01]  /*2540*/  IADD3 R110, P2, R111, R150.reuse, RZ ;  /* 0x000000966f6e7210 */ /* 0x080fe20007f5e0ff */
[----:B------:R-:W-:Y:S01]  /*2550*/  IMAD R229, R2, 0xf, RZ ;  /* 0x0000000f02e57824 */ /* 0x000fe200078e02ff */
[-C--:B------:R-:W-:Y:S01]  /*2560*/  LEA.HI.X.SX32 R121, R228, R151.reuse, 0x2, P4 ;  /* 0x00000097e4797211 */ /* 0x080fe200020f16ff */
[----:B------:R-:W-:Y:S01]  /*2570*/  IMAD R133, R2, 0x58, RZ ;  /* 0x0000005802857824 */ /* 0x000fe200078e02ff */
[-C--:B------:R-:W-:Y:S01]  /*2580*/  LEA.HI.X.SX32 R111, R232, R151.reuse, 0x2, P2 ;  /* 0x00000097e86f7211 */ /* 0x080fe200010f16ff */
[C---:B------:R-:W-:Y:S01]  /*2590*/  IMAD R123, R2.reuse, 0x44, RZ ;  /* 0x00000044027b7824 */ /* 0x040fe200078e02ff */
[-C--:B------:R-:W-:Y:S01]  /*25a0*/  IADD3 R124, P4, R125, R150.reuse, RZ ;  /* 0x000000967d7c7210 */ /* 0x080fe20007f9e0ff */
[----:B------:R-:W-:Y:S01]  /*25b0*/  @!P0 IMAD.IADD R61, R61, 0x1, -R0 ;  /* 0x000000013d3d8824 */ /* 0x000fe200078e0a00 */
[-C--:B------:R-:W-:Y:S01]  /*25c0*/  IADD3 R114, P2, R115, R150.reuse, RZ ;  /* 0x0000009673727210 */ /* 0x080fe20007f5e0ff */
[----:B------:R-:W-:Y:S01]  /*25d0*/  IMAD R223, R2, 0x16, RZ ;  /* 0x0000001602df7824 */ /* 0x000fe200078e02ff */
[-C--:B------:R-:W-:Y:S01]  /*25e0*/  LEA.HI.X.SX32 R125, R226, R151.reuse, 0x2, P4 ;  /* 0x00000097e27d7211 */ /* 0x080fe200020f16ff */
[C---:B------:R-:W-:Y:S01]  /*25f0*/  IMAD R227, R2.reuse, 0x11, RZ ;  /* 0x0000001102e37824 */ /* 0x040fe200078e02ff */
[-C--:B------:R-:W-:Y:S01]  /*2600*/  LEA.HI.X.SX32 R115, R231, R151.reuse, 0x2, P2 ;  /* 0x00000097e7737211 */ /* 0x080fe200010f16ff */
[C---:B------:R-:W-:Y:S01]  /*2610*/  IMAD R137, R2.reuse, 0x60, RZ ;  /* 0x0000006002897824 */ /* 0x040fe200078e02ff */
[-C--:B------:R-:W-:Y:S01]  /*2620*/  IADD3 R128, P4, R129, R150.reuse, RZ ;  /* 0x0000009681807210 */ /* 0x080fe20007f9e0ff */
[C---:B------:R-:W-:Y:S01]  /*2630*/  IMAD R127, R2.reuse, 0x4c, RZ ;  /* 0x0000004c027f7824 */ /* 0x040fe200078e02ff */
[-C--:B------:R-:W-:Y:S01]  /*2640*/  IADD3 R118, P2, R119, R150.reuse, RZ ;  /* 0x0000009677767210 */ /* 0x080fe20007f5e0ff */
[----:B------:R-:W-:Y:S01]  /*2650*/  IMAD R225, R2, 0x13, RZ ;  /* 0x0000001302e17824 */ /* 0x000fe200078e02ff */
[----:B------:R-:W-:Y:S01]  /*2660*/  ISETP.GE.AND P0, PT, R12, RZ, PT ;  /* 0x000000ff0c00720c */ /* 0x000fe20003f06270 */
[----:B------:R-:W-:Y:S01]  /*2670*/  IMAD R141, R2, 0x68, RZ ;  /* 0x00000068028d7824 */ /* 0x000fe200078e02ff */
[-C--:B------:R-:W-:Y:S01]  /*2680*/  LEA.HI.X.SX32 R129, R214, R151.reuse, 0x2, P4 ;  /* 0x00000097d6817211 */ /* 0x080fe200020f16ff */
[----:B------:R-:W-:Y:S01]  /*2690*/  IMAD R131, R2, 0x54, RZ ;  /* 0x0000005402837824 */ /* 0x000fe200078e02ff */
[-C--:B------:R-:W-:Y:S01]  /*26a0*/  LEA.HI.X.SX32 R119, R229, R151.reuse, 0x2, P2 ;  /* 0x00000097e5777211 */ /* 0x080fe200010f16ff */
[----:B------:R-:W-:Y:S01]  /*26b0*/  VIADD R0, R4, 0xffffffff ;  /* 0xffffffff04007836 */ /* 0x000fe20000000000 */
[-C--:B------:R-:W-:Y:S01]  /*26c0*/  IADD3 R132, P4, R133, R150.reuse, RZ ;  /* 0x0000009685847210 */ /* 0x080fe20007f9e0ff */
        /* <DEDUP_REMOVED lines=8> */
[----:B------:R-:W-:Y:S01]  /*2750*/  @!P6 IMAD.MOV R55, RZ, RZ, -R55 ;  /* 0x000000ffff37e224 */ /* 0x000fe200078e0a37 */
[-C--:B------:R-:W-:Y:S01]  /*2760*/  IADD3 R126, P2, R127, R150.reuse, RZ ;  /* 0x000000967f7e7210 */ /* 0x080fe20007f5e0ff */
[----:B------:R-:W-:Y:S01]  /*2770*/  @!P0 IMAD.MOV R61, RZ, RZ, -R61 ;  /* 0x000000ffff3d8224 */ /* 0x000fe200078e0a3d */
[-C--:B------:R-:W-:Y:S01]  /*2780*/  LEA.HI.X.SX32 R137, R213, R151.reuse, 0x2, P4 ;  /* 0x00000097d5897211 */ /* 0x080fe200020f16ff */
[----:B------:R-:W-:Y:S01]  /*2790*/  @!P1 IMAD.MOV R63, RZ, RZ, -R63 ;  /* 0x000000ffff3f9224 */ /* 0x000fe200078e0a3f */
[-C--:B------:R-:W-:Y:S01]  /*27a0*/  LEA.HI.X.SX32 R127, R225, R151.reuse, 0x2, P2 ;  /* 0x00000097e17f7211 */ /* 0x080fe200010f16ff */
[C---:B------:R-:W-:Y:S01]  /*27b0*/  IMAD R222, R2.reuse, 0x17, RZ ;  /* 0x0000001702de7824 */ /* 0x040fe200078e02ff */
[-C--:B------:R-:W-:Y:S01]  /*27c0*/  IADD3 R140, P4, R141, R150.reuse, RZ ;  /* 0x000000968d8c7210 */ /* 0x080fe20007f9e0ff */
[C---:B------:R-:W-:Y:S01]  /*27d0*/  IMAD R149, R2.reuse, 0x78, RZ ;  /* 0x0000007802957824 */ /* 0x040fe200078e02ff */
[-C--:B------:R-:W-:Y:S01]  /*27e0*/  IADD3 R130, P2, R131, R150.reuse, RZ ;  /* 0x0000009683827210 */ /* 0x080fe20007f5e0ff */
[----:B------:R-:W-:Y:S01]  /*27f0*/  IMAD R139, R2, 0x64, RZ ;  /* 0x00000064028b7824 */ /* 0x000fe200078e02ff */
[----:B------:R-:W-:Y:S01]  /*2800*/  ISETP.GE.U32.AND P0, PT, R0, 0x7fffffe0, PT ;  /* 0x7fffffe00000780c */ /* 0x000fe20003f06070 */
[----:B------:R-:W-:Y:S01]  /*2810*/  VIADD R0, R4, 0xfffffffd ;  /* 0xfffffffd04007836 */ /* 0x000fe20000000000 */
[-C--:B------:R-:W-:Y:S01]  /*2820*/  LEA.HI.X.SX32 R141, R220, R151.reuse, 0x2, P4 ;  /* 0x00000097dc8d7211 */ /* 0x080fe200020f16ff */
[----:B------:R-:W-:Y:S01]  /*2830*/  IMAD R217, R2, 0x1e, RZ ;  /* 0x0000001e02d97824 */ /* 0x000fe200078e02ff */
[----:B------:R-:W-:Y:S01]  /*2840*/  LEA.HI.X.SX32 R131, R224, R151, 0x2, P2 ;  /* 0x00000097e0837211 */ /* 0x000fe200010f16ff */
[C---:B------:R-:W-:Y:S01]  /*2850*/  IMAD R221, R2.reuse, 0x19, RZ ;  /* 0x0000001902dd7824 */ /* 0x040fe200078e02ff */
[-C--:B------:R-:W-:Y:S01]  /*2860*/  IADD3 R144, P4, R145, R150.reuse, RZ ;  /* 0x0000009691907210 */ /* 0x080fe20007f9e0ff */
[----:B------:R-:W-:Y:S01]  /*2870*/  IMAD R143, R2, 0x6c, RZ ;  /* 0x0000006c028f7824 */ /* 0x000fe200078e02ff */
[----:B------:R-:W-:Y:S01]  /*2880*/  SEL R165, R6, R19, !P5 ;  /* 0x0000001306a57207 */ /* 0x000fe20006800000 */
[----:B------:R-:W-:Y:S01]  /*2890*/  IMAD R219, R2, 0x1b, RZ ;  /* 0x0000001b02db7824 */ /* 0x000fe200078e02ff */
[----:B------:R-:W-:Y:S01]  /*28a0*/  SEL R164, R6, R21, !P5 ;  /* 0x0000001506a47207 */ /* 0x000fe20006800000 */
[----:B------:R-:W-:Y:S01]  /*28b0*/  IMAD R147, R2, 0x74, RZ ;  /* 0x0000007402937824 */ /* 0x000fe200078e02ff */
[----:B------:R-:W-:Y:S01]  /*28c0*/  SEL R163, R6, R23, !P5 ;  /* 0x0000001706a37207 */ /* 0x000fe20006800000 */
[----:B------:R-:W-:Y:S01]  /*28d0*/  IMAD R218, R2, 0x1d, RZ ;  /* 0x0000001d02da7824 */ /* 0x000fe200078e02ff */
[-C--:B------:R-:W-:Y:S01]  /*28e0*/  IADD3 R134, P2, R135, R150.reuse, RZ ;  /* 0x0000009687867210 */ /* 0x080fe20007f5e0ff */
[----:B------:R-:W-:Y:S01]  /*28f0*/  @!PT LDS RZ, [RZ] ;  /* 0x00000000fffff984 */ /* 0x000fe20000000800 */
[----:B------:R-:W-:Y:S01]  /*2900*/  @!PT LDS RZ, [RZ] ;  /* 0x00000000fffff984 */ /* 0x000fe20000000800 */
[----:B------:R-:W-:Y:S01]  /*2910*/  @!PT LDS RZ, [RZ] ;  /* 0x00000000fffff984 */ /* 0x000fe20000000800 */
[----:B------:R3:W-:Y:S01]  /*2920*/  LDGSTS.E [R183], desc[UR16][R150.64], !P0 ;  /* 0x0000000096b77fae */ /* 0x0007e2000c121850 */
[----:B------:R-:W-:Y:S01]  /*2930*/  SEL R169, R6, R169, !P5 ;  /* 0x000000a906a97207 */ /* 0x000fe20006800000 */
[----:B------:R-:W-:Y:S01]  /*2940*/  IMAD R216, R2, 0x1f, RZ ;  /* 0x0000001f02d87824 */ /* 0x000fe200078e02ff */
[----:B------:R-:W-:Y:S01]  /*2950*/  SEL R162, R6, R25, !P5 ;  /* 0x0000001906a27207 */ /* 0x000fe20006800000 */
[----:B------:R-:W-:Y:S01]  /*2960*/  IMAD R25, R2, 0x7c, RZ ;  /* 0x0000007c02197824 */ /* 0x000fe200078e02ff */
[----:B------:R-:W-:Y:S01]  /*2970*/  SEL R161, R6, R161, !P5 ;  /* 0x000000a106a17207 */ /* 0x000fe20006800000 */
[----:B------:R-:W-:Y:S01]  /*2980*/  VIADD R5, R4, 0xfffffff9 ;  /* 0xfffffff904057836 */ /* 0x000fe20000000000 */
[----:B------:R-:W-:Y:S01]  /*2990*/  SEL R160, R6, R27, !P5 ;  /* 0x0000001b06a07207 */ /* 0x000fe20006800000 */
[----:B------:R-:W-:Y:S01]  /*29a0*/  VIADD R181, R26, UR12 ;  /* 0x0000000c1ab57c36 */ /* 0x000fe20008000000 */
[----:B------:R-:W-:Y:S01]  /*29b0*/  SEL R159, R6, R29, !P5 ;  /* 0x0000001d069f7207 */ /* 0x000fe20006800000 */
[----:B------:R-:W-:Y:S01]  /*29c0*/  VIADD R26, R4, 0xffffffcc ;  /* 0xffffffcc041a7836 */ /* 0x000fe20000000000 */
        /* <DEDUP_REMOVED lines=34> */
[C---:B------:R-:W-:Y:S01]  /*2bf0*/  SEL R11, R6.reuse, R61, !P5 ;  /* 0x0000003d060b7207 */ /* 0x040fe20006800000 */
[----:B------:R-:W-:Y:S01]  /*2c00*/  IMAD R169, R169, UR8, RZ ;  /* 0x00000008a9a97c24 */ /* 0x000fe2000f8e02ff */
[----:B------:R-:W-:Y:S01]  /*2c10*/  SEL R10, R6, R63, !P5 ;  /* 0x0000003f060a7207 */ /* 0x000fe20006800000 */
[----:B------:R-:W-:Y:S01]  /*2c20*/  IMAD R168, R168, UR8, RZ ;  /* 0x00000008a8a87c24 */ /* 0x000fe2000f8e02ff */
[C---:B------:R-:W-:Y:S01]  /*2c30*/  SEL R8, R6.reuse, R65, !P5 ;  /* 0x0000004106087207 */ /* 0x040fe20006800000 */
[----:B------:R-:W-:Y:S01]  /*2c40*/  IMAD R167, R167, UR8, RZ ;  /* 0x00000008a7a77c24 */ /* 0x000fe2000f8e02ff */
[----:B------:R-:W-:Y:S01]  /*2c50*/  SEL R6, R6, R67, !P5 ;  /* 0x0000004306067207 */ /* 0x000fe20006800000 */
[----:B------:R-:W-:Y:S01]  /*2c60*/  IMAD R166, R166, UR8, RZ ;  /* 0x00000008a6a67c24 */ /* 0x000fe2000f8e02ff */
[----:B------:R-:W-:Y:S01]  /*2c70*/  ISETP.GE.U32.AND P5, PT, R0, 0x7fffffde, PT ;  /* 0x7fffffde0000780c */ /* 0x000fe20003fa6070 */
[----:B------:R-:W-:Y:S01]  /*2c80*/  VIADD R0, R4, 0xfffffffa ;  /* 0xfffffffa04007836 */ /* 0x000fe20000000000 */
[-C--:B------:R-:W-:Y:S01]  /*2c90*/  LEA.HI.X.SX32 R145, R212, R151.reuse, 0x2, P4 ;  /* 0x00000097d4917211 */ /* 0x080fe200020f16ff */
[----:B------:R-:W-:Y:S01]  /*2ca0*/  IMAD R165, R165, UR8, RZ ;  /* 0x00000008a5a57c24 */ /* 0x000fe2000f8e02ff */
[-C--:B------:R-:W-:Y:S01]  /*2cb0*/  LEA.HI.X.SX32 R135, R222, R151.reuse, 0x2, P2 ;  /* 0x00000097de877211 */ /* 0x080fe200010f16ff */
[----:B------:R-:W-:Y:S01]  /*2cc0*/  IMAD R164, R164, UR8, RZ ;  /* 0x00000008a4a47c24 */ /* 0x000fe2000f8e02ff */
[-C--:B------:R-:W-:Y:S01]  /*2cd0*/  IADD3 R148, P4, R149, R150.reuse, RZ ;  /* 0x0000009695947210 */ /* 0x080fe20007f9e0ff */
[----:B------:R-:W-:Y:S01]  /*2ce0*/  IMAD R163, R163, UR8, RZ ;  /* 0x00000008a3a37c24 */ /* 0x000fe2000f8e02ff */
[-C--:B------:R-:W-:Y:S01]  /*2cf0*/  IADD3 R138, P2, R139, R150.reuse, RZ ;  /* 0x000000968b8a7210 */ /* 0x080fe20007f5e0ff */
[----:B------:R-:W-:Y:S01]  /*2d00*/  IMAD R162, R162, UR8, RZ ;  /* 0x00000008a2a27c24 */ /* 0x000fe2000f8e02ff */
[----:B------:R-:W-:Y:S01]  /*2d10*/  ISETP.GE.U32.AND P1, PT, R16, 0x7fffffdf, PT ;  /* 0x7fffffdf1000780c */ /* 0x000fe20003f26070 */
[----:B------:R-:W-:Y:S01]  /*2d20*/  VIADD R16, R4, 0xfffffffc ;  /* 0xfffffffc04107836 */ /* 0x000fe20000000000 */
[-C--:B------:R-:W-:Y:S01]  /*2d30*/  LEA.HI.X.SX32 R149, R217, R151.reuse, 0x2, P4 ;  /* 0x00000097d9957211 */ /* 0x080fe200020f16ff */
[----:B------:R-:W-:Y:S01]  /*2d40*/  IMAD R161, R161, UR8, RZ ;  /* 0x00000008a1a17c24 */ /* 0x000fe2000f8e02ff */
[-C--:B------:R-:W-:Y:S01]  /*2d50*/  LEA.HI.X.SX32 R139, R221, R151.reuse, 0x2, P2 ;  /* 0x00000097dd8b7211 */ /* 0x080fe200010f16ff */
[----:B------:R-:W-:Y:S01]  /*2d60*/  IMAD R160, R160, UR8, RZ ;  /* 0x00000008a0a07c24 */ /* 0x000fe2000f8e02ff */
[----:B------:R-:W-:Y:S01]  /*2d70*/  ISETP.GE.U32.AND P4, PT, R0, 0x7fffffdb, PT ;  /* 0x7fffffdb0000780c */ /* 0x000fe20003f86070 */
[----:B------:R-:W-:Y:S01]  /*2d80*/  VIADD R0, R4, 0xfffffff8 ;  /* 0xfffffff804007836 */ /* 0x000fe20000000000 */
[-C--:B------:R-:W-:Y:S01]  /*2d90*/  IADD3 R142, P2, R143, R150.reuse, RZ ;  /* 0x000000968f8e7210 */ /* 0x080fe20007f5e0ff */
[----:B------:R-:W-:Y:S01]  /*2da0*/  IMAD R159, R159, UR8, RZ ;  /* 0x000000089f9f7c24 */ /* 0x000fe2000f8e02ff */
[----:B------:R-:W-:Y:S01]  /*2db0*/  ISETP.GE.U32.AND P6, PT, R16, 0x7fffffdd, PT ;  /* 0x7fffffdd1000780c */ /* 0x000fe20003fc6070 */
[----:B------:R-:W-:Y:S01]  /*2dc0*/  VIADD R16, R4, 0xffffffe6 ;  /* 0xffffffe604107836 */ /* 0x000fe20000000000 */
[-C--:B------:R-:W-:Y:S01]  /*2dd0*/  LEA.HI.X.SX32 R143, R219, R151.reuse, 0x2, P2 ;  /* 0x00000097db8f7211 */ /* 0x080fe200010f16ff */
[----:B------:R4:W-:Y:S01]  /*2de0*/  LDGSTS.E [R183+0x4], desc[UR16][R90.64], !P1 ;  /* 0x000040005ab77fae */ /* 0x0009e2000c921850 */
[-C--:B------:R-:W-:Y:S01]  /*2df0*/  IADD3 R146, P2, R147, R150.reuse, RZ ;  /* 0x0000009693927210 */ /* 0x080fe20007f5e0ff */
[----:B------:R-:W-:Y:S01]  /*2e00*/  IMAD R158, R158, UR8, RZ ;  /* 0x000000089e9e7c24 */ /* 0x000fe2000f8e02ff */
[----:B------:R-:W-:Y:S01]  /*2e10*/  ISETP.GE.U32.AND P0, PT, R0, 0x7fffffd9, PT ;  /* 0x7fffffd90000780c */ /* 0x000fe20003f06070 */
[----:B------:R-:W-:Y:S01]  /*2e20*/  VIADD R0, R4, 0xfffffff6 ;  /* 0xfffffff604007836 */ /* 0x000fe20000000000 */
[----:B------:R-:W-:Y:S01]  /*2e30*/  ISETP.GE.U32.AND P3, PT, R24, 0x7fffffdc, PT ;  /* 0x7fffffdc1800780c */ /* 0x000fe20003f66070 */
[----:B------:R5:W-:Y:S01]  /*2e40*/  LDGSTS.E [R183+0x8], desc[UR16][R92.64], !P5 ;  /* 0x000080005cb77fae */ /* 0x000be2000e921850 */
[-C--:B------:R-:W-:Y:S01]  /*2e50*/  LEA.HI.X.SX32 R147, R218, R151.reuse, 0x2, P2 ;  /* 0x00000097da937211 */ /* 0x080fe200010f16ff */
[----:B------:R-:W-:Y:S01]  /*2e60*/  IMAD R157, R157, UR8, RZ ;  /* 0x000000089d9d7c24 */ /* 0x000fe2000f8e02ff */
[----:B------:R-:W-:Y:S01]  /*2e70*/  IADD3 R24, P2, R25, R150, RZ ;  /* 0x0000009619187210 */ /* 0x000fe20007f5e0ff */
[----:B------:R2:W-:Y:S01]  /*2e80*/  LDGSTS.E [R183+0xc], desc[UR16][R94.64], !P6 ;  /* 0x0000c0005eb77fae */ /* 0x0005e2000f121850 */
[----:B------:R-:W-:Y:S01]  /*2e90*/  ISETP.GE.U32.AND P5, PT, R0, 0x7fffffd7, PT ;  /* 0x7fffffd70000780c */ /* 0x000fe20003fa6070 */
[----:B------:R-:W-:Y:S01]  /*2ea0*/  VIADD R0, R4, 0xfffffff5 ;  /* 0xfffffff504007836 */ /* 0x000fe20000000000 */
[----:B------:R-:W-:Y:S01]  /*2eb0*/  LEA.HI.X.SX32 R25, R216, R151, 0x2, P2 ;  /* 0x00000097d8197211 */ /* 0x000fe200010f16ff */
[----:B------:R-:W-:Y:S01]  /*2ec0*/  IMAD R156, R156, UR8, RZ ;  /* 0x000000089c9c7c24 */ /* 0x000fe2000f8e02ff */
[----:B------:R-:W-:Y:S01]  /*2ed0*/  ISETP.GE.U32.AND P2, PT, R5, 0x7fffffda, PT ;  /* 0x7fffffda0500780c */ /* 0x000fe20003f46070 */
[----:B------:R-:W-:Y:S01]  /*2ee0*/  VIADD R5, R4, 0xfffffff7 ;  /* 0xfffffff704057836 */ /* 0x000fe20000000000 */
[----:B------:R-:W-:Y:S01]  /*2ef0*/  ISETP.GE.U32.AND P6, PT, R0, 0x7fffffd6, PT ;  /* 0x7fffffd60000780c */ /* 0x000fe20003fc6070 */
[----:B------:R-:W-:Y:S01]  /*2f00*/  VIADD R0, R4, 0xfffffff4 ;  /* 0xfffffff404007836 */ /* 0x000fe20000000000 */
[----:B------:R2:W-:Y:S01]  /*2f10*/  LDGSTS.E [R181], desc[UR16][R96.64], !P3 ;  /* 0x0000000060b57fae */ /* 0x0005e2000d921850 */
[----:B------:R-:W-:Y:S01]  /*2f20*/  LOP3.LUT R7, R15, 0x20, RZ, 0x3c, !PT ;  /* 0x000000200f077812 */ /* 0x000fe200078e3cff */
[----:B------:R-:W-:Y:S01]  /*2f30*/  IMAD R155, R155, UR8, RZ ;  /* 0x000000089b9b7c24 */ /* 0x000fe2000f8e02ff */
[----:B------:R-:W-:Y:S01]  /*2f40*/  ISETP.GE.U32.AND P1, PT, R5, 0x7fffffd8, PT ;  /* 0x7fffffd80500780c */ /* 0x000fe20003f26070 */
[----:B------:R2:W-:Y:S01]  /*2f50*/  LDGSTS.E [R181+0x4], desc[UR16][R98.64], !P4 ;  /* 0x0000400062b57fae */ /* 0x0005e2000e121850 */
[----:B------:R-:W-:Y:S01]  /*2f60*/  ISETP.GE.U32.AND P3, PT, R0, 0x7fffffd5, PT ;  /* 0x7fffffd50000780c */ /* 0x000fe20003f66070 */
[----:B------:R-:W-:-:S02]  /*2f70*/  VIADD R0, R4, 0xfffffff2 ;  /* 0xfffffff204007836 */ /* 0x000fc40000000000 */
[----:B------:R-:W-:Y:S01]  /*2f80*/  VIADD R179, R7, UR12 ;  /* 0x0000000c07b37c36 */ /* 0x000fe20008000000 */
[----:B------:R2:W-:Y:S01]  /*2f90*/  LDGSTS.E [R181+0x8], desc[UR16][R100.64], !P2 ;  /* 0x0000800064b57fae */ /* 0x0005e2000d121850 */
[----:B------:R-:W-:Y:S01]  /*2fa0*/  VIADD R5, R4, 0xfffffff3 ;  /* 0xfffffff304057836 */ /* 0x000fe20000000000 */
[----:B------:R-:W-:Y:S01]  /*2fb0*/  ISETP.GE.U32.AND P2, PT, R0, 0x7fffffd3, PT ;  /* 0x7fffffd30000780c */ /* 0x000fe20003f46070 */
[----:B------:R-:W-:Y:S01]  /*2fc0*/  VIADD R0, R4, 0xfffffff1 ;  /* 0xfffffff104007836 */ /* 0x000fe20000000000 */
[----:B------:R2:W-:Y:S01]  /*2fd0*/  LDGSTS.E [R181+0xc], desc[UR16][R102.64], !P0 ;  /* 0x0000c00066b57fae */ /* 0x0005e2000c121850 */
[----:B------:R-:W-:Y:S01]  /*2fe0*/  LOP3.LUT R7, R15, 0x30, RZ, 0x3c, !PT ;  /* 0x000000300f077812 */ /* 0x000fe200078e3cff */
[----:B------:R-:W-:Y:S01]  /*2ff0*/  IMAD R154, R154, UR8, RZ ;  /* 0x000000089a9a7c24 */ /* 0x000fe2000f8e02ff */
[----:B------:R-:W-:Y:S01]  /*3000*/  ISETP.GE.U32.AND P4, PT, R5, 0x7fffffd4, PT ;  /* 0x7fffffd40500780c */ /* 0x000fe20003f86070 */
[----:B------:R2:W-:Y:S01]  /*3010*/  LDGSTS.E [R179], desc[UR16][R104.64], !P1 ;  /* 0x0000000068b37fae */ /* 0x0005e2000c921850 */
[----:B------:R-:W-:Y:S01]  /*3020*/  ISETP.GE.U32.AND P0, PT, R0, 0x7fffffd2, PT ;  /* 0x7fffffd20000780c */ /* 0x000fe20003f06070 */
[----:B------:R-:W-:-:S02]  /*3030*/  VIADD R0, R4, 0xfffffff0 ;  /* 0xfffffff004007836 */ /* 0x000fc40000000000 */
[----:B------:R2:W-:Y:S01]  /*3040*/  LDGSTS.E [R179+0x4], desc[UR16][R106.64], !P5 ;  /* 0x000040006ab37fae */ /* 0x0005e2000e921850 */
[----:B------:R-:W-:Y:S02]  /*3050*/  VIADD R178, R7, UR12 ;  /* 0x0000000c07b27c36 */ /* 0x000fe40008000000 */
[----:B------:R-:W-:Y:S01]  /*3060*/  ISETP.GE.U32.AND P1, PT, R0, 0x7fffffd1, PT ;  /* 0x7fffffd10000780c */ /* 0x000fe20003f26070 */
[C---:B------:R-:W-:Y:S01]  /*3070*/  VIADD R0, R4.reuse, 0xffffffed ;  /* 0xffffffed04007836 */ /* 0x040fe20000000000 */
[----:B------:R2:W-:Y:S01]  /*3080*/  LDGSTS.E [R179+0x8], desc[UR16][R108.64], !P6 ;  /* 0x000080006cb37fae */ /* 0x0005e2000f121850 */
[C---:B------:R-:W-:Y:S02]  /*3090*/  VIADD R5, R4.reuse, 0xffffffec ;  /* 0xffffffec04057836 */ /* 0x040fe40000000000 */
[----:B------:R-:W-:Y:S01]  /*30a0*/  VIADD R7, R4, 0xffffffe7 ;  /* 0xffffffe704077836 */ /* 0x000fe20000000000 */
[----:B------:R-:W-:Y:S01]  /*30b0*/  ISETP.GE.U32.AND P6, PT, R0, 0x7fffffce, PT ;  /* 0x7fffffce0000780c */ /* 0x000fe20003fc6070 */
[C---:B------:R-:W-:Y:S01]  /*30c0*/  VIADD R0, R4.reuse, 0xffffffee ;  /* 0xffffffee04007836 */ /* 0x040fe20000000000 */
[----:B------:R2:W-:Y:S01]  /*30d0*/  LDGSTS.E [R179+0xc], desc[UR16][R110.64], !P3 ;  /* 0x0000c0006eb37fae */ /* 0x0005e2000d921850 */
[----:B------:R-:W-:Y:S01]  /*30e0*/  ISETP.GE.U32.AND P5, PT, R5, 0x7fffffcd, PT ;  /* 0x7fffffcd0500780c */ /* 0x000fe20003fa6070 */
[----:B------:R-:W-:Y:S01]  /*30f0*/  VIADD R5, R4, 0xffffffe8 ;  /* 0xffffffe804057836 */ /* 0x000fe20000000000 */
[----:B------:R-:W-:Y:S01]  /*3100*/  SEL R59, RZ, 0x1fffe, P6 ;  /* 0x0001fffeff3b7807 */ /* 0x000fe20003000000 */
[----:B------:R2:W-:Y:S01]  /*3110*/  LDGSTS.E [R178], desc[UR16][R112.64], !P4 ;  /* 0x0000000070b27fae */ /* 0x0005e2000e121850 */
[----:B------:R-:W-:Y:S01]  /*3120*/  ISETP.GE.U32.AND P3, PT, R0, 0x7fffffcf, PT ;  /* 0x7fffffcf0000780c */ /* 0x000fe20003f66070 */
[C---:B------:R-:W-:Y:S01]  /*3130*/  VIADD R0, R4.reuse, 0xffffffef ;  /* 0xffffffef04007836 */ /* 0x040fe20000000000 */
[----:B------:R-:W-:Y:S01]  /*3140*/  SEL R50, RZ, 0x1, P5 ;  /* 0x00000001ff327807 */ /* 0x000fe20002800000 */
[----:B------:R2:W-:Y:S01]  /*3150*/  LDGSTS.E [R178+0x4], desc[UR16][R114.64], !P2 ;  /* 0x0000400072b27fae */ /* 0x0005e2000d121850 */
[----:B------:R-:W-:Y:S01]  /*3160*/  ISETP.GE.U32.AND P5, PT, R5, 0x7fffffc9, PT ;  /* 0x7fffffc90500780c */ /* 0x000fe20003fa6070 */
[----:B------:R-:W-:Y:S01]  /*3170*/  VIADD R5, R4, 0xffffffea ;  /* 0xffffffea04057836 */ /* 0x000fe20000000000 */
[----:B------:R-:W-:Y:S01]  /*3180*/  ISETP.GE.U32.AND P4, PT, R0, 0x7fffffd0, PT ;  /* 0x7fffffd00000780c */ /* 0x000fe20003f86070 */
[----:B------:R-:W-:Y:S01]  /*3190*/  VIADD R0, R4, 0xffffffe9 ;  /* 0xffffffe904007836 */ /* 0x000fe20000000000 */
[----:B------:R-:W-:Y:S01]  /*31a0*/  SEL R54, RZ, 0x4, P3 ;  /* 0x00000004ff367807 */ /* 0x000fe20001800000 */
[----:B------:R-:W-:Y:S01]  /*31b0*/  IMAD.IADD R59, R50, 0x1, R59 ;  /* 0x00000001323b7824 */ /* 0x000fe200078e023b */
[----:B------:R-:W-:Y:S01]  /*31c0*/  SEL R57, RZ, 0x7fff8, P4 ;  /* 0x0007fff8ff397807 */ /* 0x000fe20002000000 */
[----:B------:R2:W-:Y:S01]  /*31d0*/  LDGSTS.E [R178+0x8], desc[UR16][R116.64], !P0 ;  /* 0x0000800074b27fae */ /* 0x0005e2000c121850 */
[----:B------:R-:W-:Y:S01]  /*31e0*/  ISETP.GE.U32.AND P6, PT, R0, 0x7fffffca, PT ;  /* 0x7fffffca0000780c */ /* 0x000fe20003fc6070 */
[C---:B------:R-:W-:Y:S01]  /*31f0*/  VIADD R0, R4.reuse, 0xffffffeb ;  /* 0xffffffeb04007836 */ /* 0x040fe20000000000 */
[----:B------:R-:W-:Y:S01]  /*3200*/  ISETP.GE.U32.AND P3, PT, R5, 0x7fffffcb, PT ;  /* 0x7fffffcb0500780c */ /* 0x000fe20003f66070 */
[----:B------:R-:W-:Y:S01]  /*3210*/  VIADD R5, R4, 0xffffffe4 ;  /* 0xffffffe404057836 */ /* 0x000fe20000000000 */
[----:B------:R-:W-:Y:S01]  /*3220*/  SEL R61, RZ, 0x1fffe, P6 ;  /* 0x0001fffeff3d7807 */ /* 0x000fe20003000000 */
[----:B------:R2:W-:Y:S01]  /*3230*/  LDGSTS.E [R178+0xc], desc[UR16][R118.64], !P1 ;  /* 0x0000c00076b27fae */ /* 0x0005e2000c921850 */
[----:B------:R-:W-:Y:S01]  /*3240*/  ISETP.GE.U32.AND P4, PT, R0, 0x7fffffcc, PT ;  /* 0x7fffffcc0000780c */ /* 0x000fe20003f86070 */
[----:B------:R-:W-:Y:S01]  /*3250*/  VIADD R0, R4, 0xffffffe5 ;  /* 0xffffffe504007836 */ /* 0x000fe20000000000 */
[----:B------:R-:W-:Y:S01]  /*3260*/  SEL R58, RZ, 0x1, P5 ;  /* 0x00000001ff3a7807 */ /* 0x000fe20002800000 */
[----:B------:R-:W-:Y:S01]  /*3270*/  IMAD R153, R153, UR8, RZ ;  /* 0x0000000899997c24 */ /* 0x000fe2000f8e02ff */
[----:B------:R-:W-:Y:S01]  /*3280*/  ISETP.GE.U32.AND P5, PT, R5, 0x7fffffc5, PT ;  /* 0x7fffffc50500780c */ /* 0x000fe20003fa6070 */
[----:B------:R-:W-:Y:S01]  /*3290*/  IMAD R152, R152, UR8, RZ ;  /* 0x0000000898987c24 */ /* 0x000fe2000f8e02ff */
[----:B------:R-:W-:Y:S01]  /*32a0*/  ISETP.GE.U32.AND P6, PT, R0, 0x7fffffc6, PT ;  /* 0x7fffffc60000780c */ /* 0x000fe20003fc6070 */
[----:B------:R-:W-:Y:S01]  /*32b0*/  VIADD R0, R4, 0xffffffe1 ;  /* 0xffffffe104007836 */ /* 0x000fe20000000000 */
[----:B------:R-:W-:Y:S01]  /*32c0*/  SEL R62, RZ, 0x1, P5 ;  /* 0x00000001ff3e7807 */ /* 0x000fe20002800000 */
[----:B------:R-:W-:Y:S01]  /*32d0*/  IMAD.IADD R58, R58, 0x1, R61 ;  /* 0x000000013a3a7824 */ /* 0x000fe200078e023d */
[----:B------:R-:W-:Y:S01]  /*32e0*/  SEL R5, RZ, 0x4, P3 ;  /* 0x00000004ff057807 */ /* 0x000fe20001800000 */
[----:B------:R-:W-:Y:S01]  /*32f0*/  IMAD R23, R23, UR8, RZ ;  /* 0x0000000817177c24 */ /* 0x000fe2000f8e02ff */
[----:B------:R-:W-:Y:S01]  /*3300*/  SEL R56, RZ, 0x7fff8, P4 ;  /* 0x0007fff8ff387807 */ /* 0x000fe20002000000 */
[----:B------:R-:W-:Y:S01]  /*3310*/  IMAD R22, R22, UR8, RZ ;  /* 0x0000000816167c24 */ /* 0x000fe2000f8e02ff */
[----:B------:R-:W-:Y:S01]  /*3320*/  ISETP.GE.U32.AND P5, PT, R0, 0x7fffffc2, PT ;  /* 0x7fffffc20000780c */ /* 0x000fe20003fa6070 */
[----:B------:R-:W-:Y:S01]  /*3330*/  VIADD R0, R4, 0xffffffe3 ;  /* 0xffffffe304007836 */ /* 0x000fe20000000000 */
[----:B------:R-:W-:Y:S01]  /*3340*/  ISETP.GE.U32.AND P3, PT, R16, 0x7fffffc7, PT ;  /* 0x7fffffc71000780c */ /* 0x000fe20003f66070 */
[C---:B------:R-:W-:Y:S01]  /*3350*/  VIADD R16, R4.reuse, 0xffffffcd ;  /* 0xffffffcd04107836 */ /* 0x040fe20000000000 */
[----:B------:R-:W-:Y:S01]  /*3360*/  ISETP.GE.U32.AND P4, PT, R7, 0x7fffffc8, PT ;  /* 0x7fffffc80700780c */ /* 0x000fe20003f86070 */
[----:B------:R-:W-:Y:S01]  /*3370*/  VIADD R7, R4, 0xffffffe2 ;  /* 0xffffffe204077836 */ /* 0x000fe20000000000 */
[----:B------:R-:W-:Y:S01]  /*3380*/  SEL R60, RZ, 0x4, P3 ;  /* 0x00000004ff3c7807 */ /* 0x000fe20001800000 */
[----:B------:R-:W-:Y:S01]  /*3390*/  IMAD R21, R21, UR8, RZ ;  /* 0x0000000815157c24 */ /* 0x000fe2000f8e02ff */
[----:B------:R-:W-:Y:S01]  /*33a0*/  SEL R65, RZ, 0x1fffe, P6 ;  /* 0x0001fffeff417807 */ /* 0x000fe20003000000 */
[----:B------:R-:W-:Y:S01]  /*33b0*/  IMAD R20, R20, UR8, RZ ;  /* 0x0000000814147c24 */ /* 0x000fe2000f8e02ff */
[----:B------:R-:W-:Y:S01]  /*33c0*/  ISETP.GE.U32.AND P3, PT, R0, 0x7fffffc4, PT ;  /* 0x7fffffc40000780c */ /* 0x000fe20003f66070 */
[C---:B------:R-:W-:Y:S01]  /*33d0*/  VIADD R0, R4.reuse, 0x1f ;  /* 0x0000001f04007836 */ /* 0x040fe20000000000 */
[----:B------:R-:W-:Y:S01]  /*33e0*/  ISETP.GE.U32.AND P6, PT, R7, 0x7fffffc3, PT ;  /* 0x7fffffc30700780c */ /* 0x000fe20003fc6070 */
[----:B------:R-:W-:Y:S01]  /*33f0*/  VIADD R7, R4, 0xffffffe0 ;  /* 0xffffffe004077836 */ /* 0x000fe20000000000 */
[----:B------:R-:W-:Y:S01]  /*3400*/  SEL R63, RZ, 0x7fff8, P4 ;  /* 0x0007fff8ff3f7807 */ /* 0x000fe20002000000 */
[----:B------:R-:W-:Y:S01]  /*3410*/  IMAD.IADD R62, R62, 0x1, R65 ;  /* 0x000000013e3e7824 */ /* 0x000fe200078e0241 */
[----:B------:R-:W-:Y:S01]  /*3420*/  SEL R64, RZ, 0x4, P6 ;  /* 0x00000004ff407807 */ /* 0x000fe20003000000 */
[----:B------:R-:W-:Y:S01]  /*3430*/  IMAD R19, R19, UR8, RZ ;  /* 0x0000000813137c24 */ /* 0x000fe2000f8e02ff */
[----:B------:R-:W-:Y:S01]  /*3440*/  ISETP.GT.AND P6, PT, R0, 0x1f, PT ;  /* 0x0000001f0000780c */ /* 0x000fe20003fc4270 */
[----:B------:R-:W-:Y:S01]  /*3450*/  IMAD R18, R18, UR8, RZ ;  /* 0x0000000812127c24 */ /* 0x000fe2000f8e02ff */
[----:B------:R-:W-:Y:S01]  /*3460*/  SEL R69, RZ, 0x1fffe, P5 ;  /* 0x0001fffeff457807 */ /* 0x000fe20002800000 */
[----:B------:R-:W-:Y:S01]  /*3470*/  IMAD R17, R17, UR8, RZ ;  /* 0x0000000811117c24 */ /* 0x000fe2000f8e02ff */
[----:B------:R-:W-:Y:S01]  /*3480*/  ISETP.GE.U32.AND P4, PT, R7, 0x7fffffc1, PT ;  /* 0x7fffffc10700780c */ /* 0x000fe20003f86070 */
[----:B------:R-:W-:Y:S01]  /*3490*/  IMAD R14, R14, UR8, RZ ;  /* 0x000000080e0e7c24 */ /* 0x000fe2000f8e02ff */
[----:B------:R-:W-:Y:S01]  /*34a0*/  ISETP.GE.AND P5, PT, R68, R7, PT ;  /* 0x000000074400720c */ /* 0x000fe20003fa6270 */
[----:B------:R-:W-:Y:S01]  /*34b0*/  IMAD R13, R13, UR8, RZ ;  /* 0x000000080d0d7c24 */ /* 0x000fe2000f8e02ff */
[----:B------:R-:W-:Y:S01]  /*34c0*/  SEL R67, RZ, 0x7fff8, P3 ;  /* 0x0007fff8ff437807 */ /* 0x000fe20001800000 */
[----:B------:R-:W-:Y:S01]  /*34d0*/  IMAD R12, R12, UR8, RZ ;  /* 0x000000080c0c7c24 */ /* 0x000fe2000f8e02ff */
[----:B------:R-:W-:Y:S01]  /*34e0*/  ISETP.GE.AND P3, PT, R68, R4, PT ;  /* 0x000000044400720c */ /* 0x000fe20003f66270 */
[----:B------:R-:W-:Y:S01]  /*34f0*/  IMAD R11, R11, UR8, RZ ;  /* 0x000000080b0b7c24 */ /* 0x000fe2000f8e02ff */
[----:B------:R-:W-:Y:S01]  /*3500*/  SEL R7, RZ, 0x4, !P6 ;  /* 0x00000004ff077807 */ /* 0x000fe20007000000 */
[----:B------:R-:W-:Y:S01]  /*3510*/  IMAD R10, R10, UR8, RZ ;  /* 0x000000080a0a7c24 */ /* 0x000fe2000f8e02ff */
[----:B------:R-:W-:Y:S01]  /*3520*/  ISETP.GE.U32.AND P6, PT, R26, 0x7fffffad, PT ;  /* 0x7fffffad1a00780c */ /* 0x000fe20003fc6070 */
[----:B------:R-:W-:Y:S01]  /*3530*/  IMAD R8, R8, UR8, RZ ;  /* 0x0000000808087c24 */ /* 0x000fe2000f8e02ff */
[----:B------:R-:W-:Y:S01]  /*3540*/  SEL R7, R7, RZ, !P3 ;  /* 0x000000ff07077207 */ /* 0x000fe20005800000 */
[----:B------:R-:W-:Y:S01]  /*3550*/  IMAD R6, R6, UR8, RZ ;  /* 0x0000000806067c24 */ /* 0x000fe2000f8e02ff */
[----:B------:R-:W-:Y:S01]  /*3560*/  ISETP.GE.U32.AND P3, PT, R16, 0x7fffffae, PT ;  /* 0x7fffffae1000780c */ /* 0x000fe20003f66070 */
[C---:B------:R-:W-:Y:S01]  /*3570*/  VIADD R16, R4.reuse, 0xffffffcf ;  /* 0xffffffcf04107836 */ /* 0x040fe20000000000 */
[----:B------:R-:W-:Y:S01]  /*3580*/  SEL R26, RZ, 0x1, P6 ;  /* 0x00000001ff1a7807 */ /* 0x000fe20003000000 */
[----:B------:R1:W-:Y:S01]  /*3590*/  STL [R1+0xa0], RZ ;  /* 0x0000a0ff01007387 */ /* 0x0003e20000100800 */
[----:B------:R-:W-:Y:S01]  /*35a0*/  ISETP.GE.U32.AND P6, PT, R27, 0x7fffffaf, PT ;  /* 0x7fffffaf1b00780c */ /* 0x000fe20003fc6070 */
[----:B------:R-:W-:Y:S01]  /*35b0*/  VIADD R27, R4, 0xffffffc8 ;  /* 0xffffffc8041b7836 */ /* 0x000fe20000000000 */
[----:B------:R-:W-:Y:S01]  /*35c0*/  SEL R29, RZ, 0x1fffe, P3 ;  /* 0x0001fffeff1d7807 */ /* 0x000fe20001800000 */
[----:B------:R1:W-:Y:S01]  /*35d0*/  STL [R1+0xa4], RZ ;  /* 0x0000a4ff01007387 */ /* 0x0003e20000100800 */
[----:B------:R-:W-:-:S02]  /*35e0*/  ISETP.GE.U32.AND P3, PT, R16, 0x7fffffb0, PT ;  /* 0x7fffffb01000780c */ /* 0x000fc40003f66070 */
[----:B------:R-:W-:Y:S01]  /*35f0*/  SEL R16, RZ, 0x4, P6 ;  /* 0x00000004ff107807 */ /* 0x000fe20003000000 */
[----:B------:R-:W-:Y:S01]  /*3600*/  IMAD.IADD R26, R26, 0x1, R29 ;  /* 0x000000011a1a7824 */ /* 0x000fe200078e021d */
[----:B------:R-:W-:Y:S01]  /*3610*/  ISETP.GE.U32.AND P6, PT, R27, 0x7fffffa9, PT ;  /* 0x7fffffa91b00780c */ /* 0x000fe20003fc6070 */
[----:B------:R1:W-:Y:S01]  /*3620*/  STL [R1+0xa8], RZ ;  /* 0x0000a8ff01007387 */ /* 0x0003e20000100800 */
[----:B------:R-:W-:Y:S02]  /*3630*/  SEL R27, RZ, 0x7fff8, P3 ;  /* 0x0007fff8ff1b7807 */ /* 0x000fe40001800000 */
        /* <DEDUP_REMOVED lines=16> */
[----:B-1----:R-:W-:Y:S01]  /*3740*/  SEL R34, RZ, 0x1, P6 ;  /* 0x00000001ff227807 */ /* 0x002fe20003000000 */
        /* <DEDUP_REMOVED lines=12> */
[----:B------:R-:W-:Y:S01]  /*3810*/  VIADD R38, R4, 0xffffffdd ;  /* 0xffffffdd04267836 */ /* 0x000fe20000000000 */
[----:B------:R-:W-:Y:S01]  /*3820*/  SEL R41, RZ, 0x1fffe, P6 ;  /* 0x0001fffeff297807 */ /* 0x000fe20003000000 */
[----:B------:R1:W-:Y:S01]  /*3830*/  STL [R1+0xc4], RZ ;  /* 0x0000c4ff01007387 */ /* 0x0003e20000100800 */
[----:B------:R-:W-:-:S02]  /*3840*/  ISETP.GE.U32.AND P6, PT, R36, 0x7fffffa4, PT ;  /* 0x7fffffa42400780c */ /* 0x000fc40003fc6070 */
[----:B------:R-:W-:Y:S01]  /*3850*/  SEL R36, RZ, 0x4, P3 ;  /* 0x00000004ff247807 */ /* 0x000fe20001800000 */
[----:B------:R1:W-:Y:S01]  /*3860*/  STL [R1+0xc8], RZ ;  /* 0x0000c8ff01007387 */ /* 0x0003e20000100800 */
[----:B------:R-:W-:Y:S02]  /*3870*/  ISETP.GE.U32.AND P3, PT, R39, 0x7fffffbd, PT ;  /* 0x7fffffbd2700780c */ /* 0x000fe40003f66070 */
[----:B------:R-:W-:Y:S01]  /*3880*/  SEL R39, RZ, 0x7fff8, P6 ;  /* 0x0007fff8ff277807 */ /* 0x000fe20003000000 */
[----:B------:R1:W-:Y:S01]  /*3890*/  STL [R1+0xcc], RZ ;  /* 0x0000ccff01007387 */ /* 0x0003e20000100800 */
[----:B------:R-:W-:Y:S01]  /*38a0*/  ISETP.GE.U32.AND P6, PT, R38, 0x7fffffbe, PT ;  /* 0x7fffffbe2600780c */ /* 0x000fe20003fc6070 */
[----:B------:R-:W-:Y:S01]  /*38b0*/  VIADD R38, R4, 0xffffffdf ;  /* 0xffffffdf04267836 */ /* 0x000fe20000000000 */
        /* <DEDUP_REMOVED lines=41> */
[----:B------:R1:W-:Y:S01]  /*3b50*/  STL [R1+0xf4], RZ ;  /* 0x0000f4ff01007387 */ /* 0x0003e20000100800 */
[----:B------:R-:W-:Y:S02]  /*3b60*/  SEL R52, RZ, 0x1, P3 ;  /* 0x00000001ff347807 */ /* 0x000fe40001800000 */
[----:B------:R-:W-:Y:S01]  /*3b70*/  ISETP.GE.U32.AND P3, PT, R55, 0x7fffffb3, PT ;  /* 0x7fffffb33700780c */ /* 0x000fe20003f66070 */
[----:B------:R1:W-:Y:S01]  /*3b80*/  STL [R1+0xf8], RZ ;  /* 0x0000f8ff01007387 */ /* 0x0003e20000100800 */
[----:B------:R-:W-:-:S02]  /*3b90*/  SEL R4, RZ, 0x1, P4 ;  /* 0x00000001ff047807 */ /* 0x000fc40002000000 */
[----:B------:R-:W-:Y:S01]  /*3ba0*/  SEL R50, RZ, 0x4, P3 ;  /* 0x00000004ff327807 */ /* 0x000fe20001800000 */
[----:B------:R1:W-:Y:S01]  /*3bb0*/  STL [R1+0xfc], RZ ;  /* 0x0000fcff01007387 */ /* 0x0003e20000100800 */
[----:B------:R-:W-:Y:S01]  /*3bc0*/  ISETP.GE.U32.AND P3, PT, R210, 0x7fffffa1, PT ;  /* 0x7fffffa1d200780c */ /* 0x000fe20003f66070 */
[----:B------:R-:W-:Y:S01]  /*3bd0*/  IMAD.IADD R69, R4, 0x1, R69 ;  /* 0x0000000104457824 */ /* 0x000fe200078e0245 */
[----:B------:R-:W-:Y:S01]  /*3be0*/  LOP3.LUT R58, R58, 0x3, RZ, 0xc0, !PT ;  /* 0x000000033a3a7812 */ /* 0x000fe200078ec0ff */
[----:B------:R1:W-:Y:S01]  /*3bf0*/  STL [R1+0x100], RZ ;  /* 0x000100ff01007387 */ /* 0x0003e20000100800 */
[----:B------:R-:W-:Y:S02]  /*3c00*/  SEL R4, RZ, 0x1, P3 ;  /* 0x00000001ff047807 */ /* 0x000fe40001800000 */
[----:B------:R-:W-:Y:S01]  /*3c10*/  SEL R55, RZ, 0x1fffe, P6 ;  /* 0x0001fffeff377807 */ /* 0x000fe20003000000 */
[----:B------:R1:W-:Y:S01]  /*3c20*/  STL [R1+0x104], RZ ;  /* 0x000104ff01007387 */ /* 0x0003e20000100800 */
[----:B------:R-:W-:Y:S01]  /*3c30*/  LOP3.LUT R69, R69, 0x3, RZ, 0xc0, !PT ;  /* 0x0000000345457812 */ /* 0x000fe200078ec0ff */
[----:B------:R-:W-:Y:S01]  /*3c40*/  IMAD.IADD R4, R4, 0x1, R41 ;  /* 0x0000000104047824 */ /* 0x000fe200078e0229 */
[----:B------:R-:W-:Y:S01]  /*3c50*/  ISETP.GE.U32.AND P6, PT, R66, 0x7fffffb4, PT ;  /* 0x7fffffb44200780c */ /* 0x000fe20003fc6070 */
[----:B------:R-:W-:Y:S01]  /*3c60*/  IMAD.IADD R52, R52, 0x1, R55 ;  /* 0x0000000134347824 */ /* 0x000fe200078e0237 */
[----:B------:R-:W-:Y:S01]  /*3c70*/  IADD3 R5, R58, R56, R5 ;  /* 0x000000383a057210 */ /* 0x000fe20007ffe005 */
[----:B------:R1:W-:Y:S01]  /*3c80*/  STL [R1+0x108], RZ ;  /* 0x000108ff01007387 */ /* 0x0003e20000100800 */
[----:B------:R-:W-:-:S02]  /*3c90*/  LOP3.LUT R62, R62, 0x3, RZ, 0xc0, !PT ;  /* 0x000000033e3e7812 */ /* 0x000fc400078ec0ff */
[----:B------:R-:W-:Y:S01]  /*3ca0*/  IADD3 R64, R69, R67, R64 ;  /* 0x0000004345407210 */ /* 0x000fe20007ffe040 */
[----:B------:R1:W-:Y:S01]  /*3cb0*/  STL [R1+0x10c], RZ ;  /* 0x00010cff01007387 */ /* 0x0003e20000100800 */
[----:B------:R-:W-:Y:S02]  /*3cc0*/  SEL R29, RZ, 0x7fff8, P6 ;  /* 0x0007fff8ff1d7807 */ /* 0x000fe40003000000 */
[----:B------:R-:W-:Y:S01]  /*3cd0*/  ISETP.NE.U32.AND P6, PT, R7, RZ, PT ;  /* 0x000000ff0700720c */ /* 0x000fe20003fc5070 */
[----:B------:R-:W-:Y:S01]  /*3ce0*/  IMAD.SHL.U32 R7, R5, 0x100, RZ ;  /* 0x0000010005077824 */ /* 0x000fe200078e00ff */
[----:B------:R-:W-:Y:S01]  /*3cf0*/  LOP3.LUT R4, R4, 0x3, RZ, 0xc0, !PT ;  /* 0x0000000304047812 */ /* 0x000fe200078ec0ff */
[----:B------:R1:W-:Y:S01]  /*3d00*/  STL [R1+0x110], RZ ;  /* 0x000110ff01007387 */ /* 0x0003e20000100800 */
[----:B------:R-:W-:Y:S02]  /*3d10*/  IADD3 R60, R62, R63, R60 ;  /* 0x0000003f3e3c7210 */ /* 0x000fe40007ffe03c */
[----:B------:R-:W-:Y:S01]  /*3d20*/  LOP3.LUT R5, R64, 0xf, RZ, 0xc0, !PT ;  /* 0x0000000f40057812 */ /* 0x000fe200078ec0ff */
[----:B------:R1:W-:Y:S01]  /*3d30*/  STL [R1+0x114], RZ ;  /* 0x000114ff01007387 */ /* 0x0003e20000100800 */
[----:B------:R-:W-:-:S02]  /*3d40*/  LOP3.LUT R59, R59, 0x3, RZ, 0xc0, !PT ;  /* 0x000000033b3b7812 */ /* 0x000fc400078ec0ff */
[----:B------:R-:W-:Y:S01]  /*3d50*/  LOP3.LUT R34, R34, 0x3, RZ, 0xc0, !PT ;  /* 0x0000000322227812 */ /* 0x000fe200078ec0ff */
[----:B------:R-:W-:Y:S01]  /*3d60*/  IMAD R60, R60, 0x10, R5 ;  /* 0x000000103c3c7824 */ /* 0x000fe200078e0205 */
[----:B------:R-:W-:Y:S01]  /*3d70*/  IADD3 R4, R4, R39, R36 ;  /* 0x0000002704047210 */ /* 0x000fe20007ffe024 */
[----:B------:R1:W-:Y:S01]  /*3d80*/  STL [R1+0x118], RZ ;  /* 0x000118ff01007387 */ /* 0x0003e20000100800 */
[----:B------:R-:W-:Y:S02]  /*3d90*/  LOP3.LUT R30, R30, 0x3, RZ, 0xc0, !PT ;  /* 0x000000031e1e7812 */ /* 0x000fe400078ec0ff */
[----:B------:R-:W-:Y:S01]  /*3da0*/  IADD3 R54, R59, R57, R54 ;  /* 0x000000393b367210 */ /* 0x000fe20007ffe036 */
[----:B------:R1:W-:Y:S01]  /*3db0*/  STL [R1+0x11c], RZ ;  /* 0x00011cff01007387 */ /* 0x0003e20000100800 */
[----:B------:R-:W-:Y:S02]  /*3dc0*/  LOP3.LUT R7, R7, 0xf00, RZ, 0xe2, !PT ;  /* 0x00000f0007077812 */ /* 0x000fe400078ee2ff */
[----:B------:R-:W-:Y:S01]  /*3dd0*/  IADD3 R32, R34, R35, R32 ;  /* 0x0000002322207210 */ /* 0x000fe20007ffe020 */
[----:B------:R1:W-:Y:S01]  /*3de0*/  STL [R1+0x120], RZ ;  /* 0x000120ff01007387 */ /* 0x0003e20000100800 */
[----:B------:R-:W-:Y:S01]  /*3df0*/  LOP3.LUT R5, R4, 0xf, RZ, 0xc0, !PT ;  /* 0x0000000f04057812 */ /* 0x000fe200078ec0ff */
[----:B------:R-:W-:Y:S01]  /*3e00*/  IMAD R7, R54, 0x1000, R7 ;  /* 0x0000100036077824 */ /* 0x000fe200078e0207 */
[----:B------:R-:W-:Y:S01]  /*3e10*/  IADD3 R28, R30, R31, R28 ;  /* 0x0000001f1e1c7210 */ /* 0x000fe20007ffe01c */
[----:B------:R1:W-:Y:S01]  /*3e20*/  STL [R1+0x124], RZ ;  /* 0x000124ff01007387 */ /* 0x0003e20000100800 */
[----:B------:R-:W-:Y:S01]  /*3e30*/  LOP3.LUT R44, R44, 0x3, RZ, 0xc0, !PT ;  /* 0x000000032c2c7812 */ /* 0x000fe200078ec0ff */
[----:B------:R-:W-:Y:S01]  /*3e40*/  IMAD R32, R32, 0x10, R5 ;  /* 0x0000001020207824 */ /* 0x000fe200078e0205 */
[----:B------:R-:W-:Y:S01]  /*3e50*/  LOP3.LUT R60, R60, 0xff, RZ, 0xc0, !PT ;  /* 0x000000ff3c3c7812 */ /* 0x000fe200078ec0ff */
[----:B------:R-:W-:Y:S01]  /*3e60*/  IMAD.SHL.U32 R5, R28, 0x100, RZ ;  /* 0x000001001c057824 */ /* 0x000fe200078e00ff */
[----:B------:R-:W-:Y:S01]  /*3e70*/  IADD3 R42, R44, R47, R42 ;  /* 0x0000002f2c2a7210 */ /* 0x000fe20007ffe02a */
[----:B------:R1:W-:Y:S01]  /*3e80*/  STL [R1+0x128], RZ ;  /* 0x000128ff01007387 */ /* 0x0003e20000100800 */
[----:B------:R-:W-:Y:S01]  /*3e90*/  LOP3.LUT R26, R26, 0x3, RZ, 0xc0, !PT ;  /* 0x000000031a1a7812 */ /* 0x000fe200078ec0ff */
[----:B------:R-:W-:Y:S01]  /*3ea0*/  IMAD.IADD R7, R7, 0x1, R60 ;  /* 0x0000000107077824 */ /* 0x000fe200078e023c */
[----:B------:R-:W-:Y:S01]  /*3eb0*/  LOP3.LUT R5, R5, 0xf00, RZ, 0xe2, !PT ;  /* 0x00000f0005057812 */ /* 0x000fe200078ee2ff */
[----:B------:R-:W-:Y:S01]  /*3ec0*/  IMAD.SHL.U32 R42, R42, 0x100, RZ ;  /* 0x000001002a2a7824 */ /* 0x000fe200078e00ff */
[----:B------:R-:W-:Y:S01]  /*3ed0*/  IADD3 R16, R26, R27, R16 ;  /* 0x0000001b1a107210 */ /* 0x000fe20007ffe010 */
[----:B------:R1:W-:Y:S01]  /*3ee0*/  STL [R1+0x12c], RZ ;  /* 0x00012cff01007387 */ /* 0x0003e20000100800 */
[----:B------:R-:W-:-:S02]  /*3ef0*/  LOP3.LUT R40, R40, 0x3, RZ, 0xc0, !PT ;  /* 0x0000000328287812 */ /* 0x000fc400078ec0ff */
[----:B------:R-:W-:Y:S01]  /*3f00*/  LOP3.LUT R4, R7, 0xffff, RZ, 0xc0, !PT ;  /* 0x0000ffff07047812 */ /* 0x000fe200078ec0ff */
[----:B------:R-:W-:Y:S01]  /*3f10*/  IMAD R5, R16, 0x1000, R5 ;  /* 0x0000100010057824 */ /* 0x000fe200078e0205 */
[----:B------:R-:W-:Y:S01]  /*3f20*/  IADD3 R38, R40, R43, R38 ;  /* 0x0000002b28267210 */ /* 0x000fe20007ffe026 */
[----:B------:R1:W-:Y:S01]  /*3f30*/  STL [R1+0x130], RZ ;  /* 0x000130ff01007387 */ /* 0x0003e20000100800 */
[----:B------:R-:W-:Y:S02]  /*3f40*/  LOP3.LUT R7, R42, 0xf00, RZ, 0xe2, !PT ;  /* 0x00000f002a077812 */ /* 0x000fe400078ee2ff */
[--C-:B------:R-:W-:Y:S01]  /*3f50*/  SHF.R.U32.HI R16, RZ, 0xf, R4.reuse ;  /* 0x0000000fff107819 */ /* 0x100fe20000011604 */
[----:B------:R1:W-:Y:S01]  /*3f60*/  STL [R1+0x134], RZ ;  /* 0x000134ff01007387 */ /* 0x0003e20000100800 */
[----:B------:R-:W-:Y:S01]  /*3f70*/  LOP3.LUT R26, R15, 0x50, RZ, 0x3c, !PT ;  /* 0x000000500f1a7812 */ /* 0x000fe200078e3cff */
[----:B------:R-:W-:Y:S01]  /*3f80*/  IMAD R38, R38, 0x1000, R7 ;  /* 0x0000100026267824 */ /* 0x000fe200078e0207 */
[----:B------:R-:W-:Y:S01]  /*3f90*/  LOP3.LUT P2, RZ, R16, 0x1, RZ, 0xc0, !PT ;  /* 0x0000000110ff7812 */ /* 0x000fe2000784c0ff */
[----:B------:R1:W-:Y:S01]  /*3fa0*/  STL [R1+0x138], RZ ;  /* 0x000138ff01007387 */ /* 0x0003e20000100800 */
[--C-:B------:R-:W-:Y:S01]  /*3fb0*/  SHF.R.U32.HI R7, RZ, 0xe, R4.reuse ;  /* 0x0000000eff077819 */ /* 0x100fe20000011604 */
[----:B------:R-:W-:Y:S01]  /*3fc0*/  VIADD R173, R26, UR12 ;  /* 0x0000000c1aad7c36 */ /* 0x000fe20008000000 */
[--C-:B------:R-:W-:Y:S01]  /*3fd0*/  SHF.R.U32.HI R16, RZ, 0xd, R4.reuse ;  /* 0x0000000dff107819 */ /* 0x100fe20000011604 */
[----:B------:R1:W-:Y:S01]  /*3fe0*/  STL [R1+0x13c], RZ ;  /* 0x00013cff01007387 */ /* 0x0003e20000100800 */
[----:B------:R-:W-:Y:S01]  /*3ff0*/  LOP3.LUT P0, RZ, R7, 0x1, RZ, 0xc0, !PT ;  /* 0x0000000107ff7812 */ /* 0x000fe2000780c0ff */
[----:B------:R-:W-:Y:S01]  /*4000*/  VIADD R7, R70, UR12 ;  /* 0x0000000c46077c36 */ /* 0x000fe20008000000 */
[----:B------:R-:W-:Y:S01]  /*4010*/  LOP3.LUT P1, RZ, R16, 0x1, RZ, 0xc0, !PT ;  /* 0x0000000110ff7812 */ /* 0x000fe2000782c0ff */
[----:B------:R1:W-:Y:S01]  /*4020*/  STL [R1+0x140], RZ ;  /* 0x000140ff01007387 */ /* 0x0003e20000100800 */
[----:B------:R-:W-:-:S02]  /*4030*/  SHF.R.U32.HI R16, RZ, 0xc, R4 ;  /* 0x0000000cff107819 */ /* 0x000fc40000011604 */
[----:B------:R-:W-:Y:S01]  /*4040*/  LOP3.LUT R52, R52, 0x3, RZ, 0xc0, !PT ;  /* 0x0000000334347812 */ /* 0x000fe200078ec0ff */
[----:B------:R1:W-:Y:S01]  /*4050*/  LDGSTS.E [R7], desc[UR16][R120.64], P2 ;  /* 0x0000000078077fae */ /* 0x0003e20009121850 */
[----:B------:R-:W-:Y:S02]  /*4060*/  LOP3.LUT P2, RZ, R16, 0x1, RZ, 0xc0, !PT ;  /* 0x0000000110ff7812 */ /* 0x000fe4000784c0ff */
[----:B------:R-:W-:Y:S01]  /*4070*/  SHF.R.U32.HI R16, RZ, 0xb, R4 ;  /* 0x0000000bff107819 */ /* 0x000fe20000011604 */
[----:B------:R1:W-:Y:S01]  /*4080*/  STL [R1+0x144], RZ ;  /* 0x000144ff01007387 */ /* 0x0003e20000100800 */
[----:B------:R-:W-:Y:S02]  /*4090*/  LOP3.LUT R48, R48, 0x3, RZ, 0xc0, !PT ;  /* 0x0000000330307812 */ /* 0x000fe400078ec0ff */
[----:B------:R-:W-:Y:S01]  /*40a0*/  IADD3 R29, R52, R29, R50 ;  /* 0x0000001d341d7210 */ /* 0x000fe20007ffe032 */
[----:B------:R1:W-:Y:S01]  /*40b0*/  LDGSTS.E [R7+0x4], desc[UR16][R122.64], P0 ;  /* 0x000040007a077fae */ /* 0x0003e20008121850 */
[----:B------:R-:W-:-:S02]  /*40c0*/  LOP3.LUT P0, RZ, R16, 0x1, RZ, 0xc0, !PT ;  /* 0x0000000110ff7812 */ /* 0x000fc4000780c0ff */
[----:B------:R-:W-:Y:S01]  /*40d0*/  SHF.R.U32.HI R16, RZ, 0xa, R4 ;  /* 0x0000000aff107819 */ /* 0x000fe20000011604 */
[----:B------:R1:W-:Y:S01]  /*40e0*/  LDGSTS.E [R7+0x8], desc[UR16][R124.64], P1 ;  /* 0x000080007c077fae */ /* 0x0003e20008921850 */
[----:B------:R-:W-:Y:S02]  /*40f0*/  IADD3 R46, R48, R51, R46 ;  /* 0x00000033302e7210 */ /* 0x000fe40007ffe02e */
[----:B------:R-:W-:Y:S01]  /*4100*/  LOP3.LUT P1, RZ, R16, 0x1, RZ, 0xc0, !PT ;  /* 0x0000000110ff7812 */ /* 0x000fe2000782c0ff */
[----:B------:R1:W-:Y:S01]  /*4110*/  LDGSTS.E [R7+0xc], desc[UR16][R126.64], P2 ;  /* 0x0000c0007e077fae */ /* 0x0003e20009121850 */
[----:B------:R-:W-:Y:S02]  /*4120*/  SHF.R.U32.HI R16, RZ, 0x9, R4 ;  /* 0x00000009ff107819 */ /* 0x000fe40000011604 */
[----:B------:R-:W-:Y:S01]  /*4130*/  LOP3.LUT R29, R29, 0xf, RZ, 0xc0, !PT ;  /* 0x0000000f1d1d7812 */ /* 0x000fe200078ec0ff */
[----:B------:R1:W-:Y:S01]  /*4140*/  STL [R1+0x148], RZ ;  /* 0x000148ff01007387 */ /* 0x0003e20000100800 */
[----:B------:R-:W-:-:S02]  /*4150*/  LOP3.LUT P2, RZ, R16, 0x1, RZ, 0xc0, !PT ;  /* 0x0000000110ff7812 */ /* 0x000fc4000784c0ff */
[--C-:B------:R-:W-:Y:S01]  /*4160*/  SHF.R.U32.HI R16, RZ, 0x8, R4.reuse ;  /* 0x00000008ff107819 */ /* 0x100fe20000011604 */
[----:B------:R1:W-:Y:S01]  /*4170*/  LDGSTS.E [R173], desc[UR16][R128.64], P0 ;  /* 0x0000000080ad7fae */ /* 0x0003e20008121850 */
[--C-:B------:R-:W-:Y:S01]  /*4180*/  SHF.R.U32.HI R26, RZ, 0x7, R4.reuse ;  /* 0x00000007ff1a7819 */ /* 0x100fe20000011604 */
[----:B------:R-:W-:Y:S01]  /*4190*/  IMAD R29, R46, 0x10, R29 ;  /* 0x000000102e1d7824 */ /* 0x000fe200078e021d */
[----:B------:R-:W-:Y:S01]  /*41a0*/  LOP3.LUT P0, RZ, R16, 0x1, RZ, 0xc0, !PT ;  /* 0x0000000110ff7812 */ /* 0x000fe2000780c0ff */
[----:B------:R1:W-:Y:S01]  /*41b0*/  LDGSTS.E [R173+0x4], desc[UR16][R130.64], P1 ;  /* 0x0000400082ad7fae */ /* 0x0003e20008921850 */
[----:B------:R-:W-:Y:S02]  /*41c0*/  SHF.R.U32.HI R16, RZ, 0x6, R4 ;  /* 0x00000006ff107819 */ /* 0x000fe40000011604 */
[----:B------:R-:W-:Y:S01]  /*41d0*/  LOP3.LUT P1, RZ, R26, 0x1, RZ, 0xc0, !PT ;  /* 0x000000011aff7812 */ /* 0x000fe2000782c0ff */
[----:B------:R1:W-:Y:S01]  /*41e0*/  STL [R1+0x14c], RZ ;  /* 0x00014cff01007387 */ /* 0x0003e20000100800 */
[----:B------:R-:W-:-:S02]  /*41f0*/  LOP3.LUT R32, R32, 0xff, RZ, 0xc0, !PT ;  /* 0x000000ff20207812 */ /* 0x000fc400078ec0ff */
[----:B------:R-:W-:Y:S01]  /*4200*/  LOP3.LUT R29, R29, 0xff, RZ, 0xc0, !PT ;  /* 0x000000ff1d1d7812 */ /* 0x000fe200078ec0ff */
[----:B------:R1:W-:Y:S01]  /*4210*/  LDGSTS.E [R173+0x8], desc[UR16][R132.64], P2 ;  /* 0x0000800084ad7fae */ /* 0x0003e20009121850 */
[----:B------:R-:W-:Y:S01]  /*4220*/  LOP3.LUT P2, RZ, R16, 0x1, RZ, 0xc0, !PT ;  /* 0x0000000110ff7812 */ /* 0x000fe2000784c0ff */
[----:B------:R-:W-:Y:S01]  /*4230*/  IMAD.IADD R5, R5, 0x1, R32 ;  /* 0x0000000105057824 */ /* 0x000fe200078e0220 */
[C---:B------:R-:W-:Y:S01]  /*4240*/  LOP3.LUT R27, R15.reuse, 0x60, RZ, 0x3c, !PT ;  /* 0x000000600f1b7812 */ /* 0x040fe200078e3cff */
[----:B------:R-:W-:Y:S01]  /*4250*/  IMAD.IADD R38, R38, 0x1, R29 ;  /* 0x0000000126267824 */ /* 0x000fe200078e021d */
[--C-:B------:R-:W-:Y:S01]  /*4260*/  SHF.R.U32.HI R16, RZ, 0x5, R4.reuse ;  /* 0x00000005ff107819 */ /* 0x100fe20000011604 */
[----:B------:R1:W-:Y:S01]  /*4270*/  LDGSTS.E [R173+0xc], desc[UR16][R134.64], P0 ;  /* 0x0000c00086ad7fae */ /* 0x0003e20008121850 */
[----:B------:R-:W-:Y:S01]  /*4280*/  LOP3.LUT R26, R15, 0x70, RZ, 0x3c, !PT ;  /* 0x000000700f1a7812 */ /* 0x000fe200078e3cff */
[----:B------:R-:W-:Y:S01]  /*4290*/  VIADD R174, R27, UR12 ;  /* 0x0000000c1bae7c36 */ /* 0x000fe20008000000 */
[----:B------:R-:W-:Y:S01]  /*42a0*/  LOP3.LUT P0, RZ, R16, 0x1, RZ, 0xc0, !PT ;  /* 0x0000000110ff7812 */ /* 0x000fe2000780c0ff */
[----:B------:R1:W-:Y:S01]  /*42b0*/  STL [R1+0x150], RZ ;  /* 0x000150ff01007387 */ /* 0x0003e20000100800 */
[----:B------:R-:W-:Y:S01]  /*42c0*/  SHF.R.U32.HI R16, RZ, 0x4, R4 ;  /* 0x00000004ff107819 */ /* 0x000fe20000011604 */
[----:B------:R-:W-:Y:S01]  /*42d0*/  VIADD R172, R26, UR12 ;  /* 0x0000000c1aac7c36 */ /* 0x000fe20008000000 */
[----:B------:R-:W-:Y:S01]  /*42e0*/  PRMT R175, R5, 0x5410, R38 ;  /* 0x0000541005af7816 */ /* 0x000fe20000000026 */
[----:B------:R1:W-:Y:S01]  /*42f0*/  LDGSTS.E [R174], desc[UR16][R136.64], P1 ;  /* 0x0000000088ae7fae */ /* 0x0003e20008921850 */
[----:B------:R-:W-:-:S02]  /*4300*/  SHF.R.U32.HI R5, RZ, 0x3, R4 ;  /* 0x00000003ff057819 */ /* 0x000fc40000011604 */
[----:B------:R-:W-:Y:S01]  /*4310*/  LOP3.LUT P1, RZ, R16, 0x1, RZ, 0xc0, !PT ;  /* 0x0000000110ff7812 */ /* 0x000fe2000782c0ff */
[----:B------:R1:W-:Y:S01]  /*4320*/  LDGSTS.E [R174+0x4], desc[UR16][R138.64], P2 ;  /* 0x000040008aae7fae */ /* 0x0003e20009121850 */
[----:B------:R-:W-:Y:S02]  /*4330*/  LOP3.LUT P2, RZ, R5, 0x1, RZ, 0xc0, !PT ;  /* 0x0000000105ff7812 */ /* 0x000fe4000784c0ff */
[--C-:B------:R-:W-:Y:S01]  /*4340*/  SHF.R.U32.HI R5, RZ, 0x2, R4.reuse ;  /* 0x00000002ff057819 */ /* 0x100fe20000011604 */
[----:B------:R1:W-:Y:S01]  /*4350*/  LDGSTS.E [R174+0x8], desc[UR16][R140.64], P0 ;  /* 0x000080008cae7fae */ /* 0x0003e20008121850 */
[----:B------:R-:W-:Y:S02]  /*4360*/  SHF.R.U32.HI R4, RZ, 0x1, R4 ;  /* 0x00000001ff047819 */ /* 0x000fe40000011604 */
[----:B------:R-:W-:Y:S01]  /*4370*/  LOP3.LUT P0, RZ, R5, 0x1, RZ, 0xc0, !PT ;  /* 0x0000000105ff7812 */ /* 0x000fe2000780c0ff */
[----:B------:R1:W-:Y:S01]  /*4380*/  STL [R1+0x154], RZ ;  /* 0x000154ff01007387 */ /* 0x0003e20000100800 */
[----:B------:R-:W-:-:S02]  /*4390*/  SHF.R.U64 R5, R175, 0x1f, RZ ;  /* 0x0000001faf057819 */ /* 0x000fc400000012ff */
[C---:B------:R-:W-:Y:S01]  /*43a0*/  SHF.R.U64 R171, R175.reuse, 0x1c, RZ ;  /* 0x0000001cafab7819 */ /* 0x040fe200000012ff */
[----:B------:R1:W-:Y:S01]  /*43b0*/  LDGSTS.E [R174+0xc], desc[UR16][R142.64], P1 ;  /* 0x0000c0008eae7fae */ /* 0x0003e20008921850 */
[----:B------:R-:W-:Y:S02]  /*43c0*/  LOP3.LUT P1, RZ, R4, 0x1, RZ, 0xc0, !PT ;  /* 0x0000000104ff7812 */ /* 0x000fe4000782c0ff */
[----:B------:R-:W-:Y:S01]  /*43d0*/  SHF.R.U64 R4, R175, 0x1e, RZ ;  /* 0x0000001eaf047819 */ /* 0x000fe200000012ff */
[----:B------:R1:W-:Y:S01]  /*43e0*/  LDGSTS.E [R172], desc[UR16][R144.64], P2 ;  /* 0x0000000090ac7fae */ /* 0x0003e20009121850 */
[----:B------:R-:W-:Y:S01]  /*43f0*/  LOP3.LUT P2, RZ, R5, 0x1, RZ, 0xc0, !PT ;  /* 0x0000000105ff7812 */ /* 0x000fe2000784c0ff */
[----:B------:R-:W-:Y:S01]  /*4400*/  IMAD R5, R68, R3, RZ ;  /* 0x0000000344057224 */ /* 0x000fe200078e02ff */
[----:B------:R-:W-:Y:S01]  /*4410*/  SHF.R.U64 R16, R175, 0x1d, RZ ;  /* 0x0000001daf107819 */ /* 0x000fe200000012ff */
[----:B------:R1:W-:Y:S01]  /*4420*/  LDGSTS.E [R172+0x4], desc[UR16][R146.64], P0 ;  /* 0x0000400092ac7fae */ /* 0x0003e20008121850 */
[----:B------:R-:W-:Y:S01]  /*4430*/  LOP3.LUT P0, RZ, R4, 0x1, RZ, 0xc0, !PT ;  /* 0x0000000104ff7812 */ /* 0x000fe2000780c0ff */
[----:B------:R-:W-:Y:S01]  /*4440*/  IMAD.SHL.U32 R4, R5, 0x4, RZ ;  /* 0x0000000405047824 */ /* 0x000fe200078e00ff */
[----:B------:R-:W-:Y:S01]  /*4450*/  SEL R176, RZ, 0x4, P5 ;  /* 0x00000004ffb07807 */ /* 0x000fe20002800000 */
[----:B------:R1:W-:Y:S01]  /*4460*/  STL [R1+0x158], RZ ;  /* 0x000158ff01007387 */ /* 0x0003e20000100800 */
[----:B------:R-:W-:-:S02]  /*4470*/  LOP3.LUT P5, RZ, R16, 0x1, RZ, 0xc0, !PT ;  /* 0x0000000110ff7812 */ /* 0x000fc400078ac0ff */
[C---:B------:R-:W-:Y:S01]  /*4480*/  SHF.R.U64 R16, R175.reuse, 0x1b, RZ ;  /* 0x0000001baf107819 */ /* 0x040fe200000012ff */
[----:B------:R1:W-:Y:S01]  /*4490*/  LDGSTS.E [R172+0x8], desc[UR16][R148.64], P1 ;  /* 0x0000800094ac7fae */ /* 0x0003e20008921850 */
[----:B------:R-:W-:Y:S02]  /*44a0*/  IADD3 R31, P1, R4, UR4, RZ ;  /* 0x00000004041f7c10 */ /* 0x000fe4000ff3e0ff */
[----:B------:R-:W-:Y:S01]  /*44b0*/  SHF.R.U64 R180, R175, 0x1a, RZ ;  /* 0x0000001aafb47819 */ /* 0x000fe200000012ff */
[----:B------:R1:W-:Y:S01]  /*44c0*/  LDGSTS.E [R172+0xc], desc[UR16][R24.64], !P4 ;  /* 0x0000c00018ac7fae */ /* 0x0003e2000e121850 */
[----:B------:R-:W-:Y:S02]  /*44d0*/  LEA.HI.X.SX32 R29, R5, UR5, 0x2, P1 ;  /* 0x00000005051d7c11 */ /* 0x000fe400088f16ff */
[-C--:B------:R-:W-:Y:S01]  /*44e0*/  LEA R88, P4, R169, R31.reuse, 0x2 ;  /* 0x0000001fa9587211 */ /* 0x080fe200078810ff */
[----:B------:R-:W0:Y:S01]  /*44f0*/  LDGDEPBAR ;  /* 0x00000000000079af */ /* 0x000e220000000000 */
[----:B------:R-:W-:-:S02]  /*4500*/  LEA R86, P1, R168, R31, 0x2 ;  /* 0x0000001fa8567211 */ /* 0x000fc400078210ff */
[----:B------:R-:W-:Y:S01]  /*4510*/  LEA.HI.X.SX32 R89, R169, R29, 0x2, P4 ;  /* 0x0000001da9597211 */ /* 0x000fe200020f16ff */
[----:B------:R1:W-:Y:S01]  /*4520*/  STL [R1+0x15c], RZ ;  /* 0x00015cff01007387 */ /* 0x0003e20000100800 */
[C---:B------:R-:W-:Y:S02]  /*4530*/  LEA R26, P4, R167.reuse, R31, 0x2 ;  /* 0x0000001fa71a7211 */ /* 0x040fe400078810ff */
[----:B------:R-:W-:Y:S01]  /*4540*/  LEA.HI.X.SX32 R87, R168, R29, 0x2, P1 ;  /* 0x0000001da8577211 */ /* 0x000fe200008f16ff */
[----:B------:R1:W-:Y:S01]  /*4550*/  STL [R1+0x160], RZ ;  /* 0x000160ff01007387 */ /* 0x0003e20000100800 */
[----:B------:R-:W-:Y:S02]  /*4560*/  LEA R84, P1, R166, R31, 0x2 ;  /* 0x0000001fa6547211 */ /* 0x000fe400078210ff */
[----:B------:R-:W-:Y:S01]  /*4570*/  LEA.HI.X.SX32 R27, R167, R29, 0x2, P4 ;  /* 0x0000001da71b7211 */ /* 0x000fe200020f16ff */
[----:B------:R1:W-:Y:S01]  /*4580*/  STL [R1+0x164], RZ ;  /* 0x000164ff01007387 */ /* 0x0003e20000100800 */
        /* <DEDUP_REMOVED lines=75> */
[----:B------:R-:W-:Y:S02]  /*4a40*/  LEA R32, P1, R10, R31, 0x2 ;  /* 0x0000001f0a207211 */ /* 0x000fe400078210ff */
[----:B------:R-:W-:Y:S01]  /*4a50*/  LEA.HI.X.SX32 R35, R11, R29, 0x2, P4 ;  /* 0x0000001d0b237211 */ /* 0x000fe200020f16ff */
[----:B------:R1:W-:Y:S01]  /*4a60*/  STL [R1+0x1cc], RZ ;  /* 0x0001ccff01007387 */ /* 0x0003e20000100800 */
[----:B------:R-:W-:Y:S02]  /*4a70*/  LEA R30, P4, R8, R31, 0x2 ;  /* 0x0000001f081e7211 */ /* 0x000fe400078810ff */
[----:B------:R-:W-:Y:S01]  /*4a80*/  LEA.HI.X.SX32 R33, R10, R29, 0x2, P1 ;  /* 0x0000001d0a217211 */ /* 0x000fe200008f16ff */
[----:B------:R1:W-:Y:S01]  /*4a90*/  STL [R1+0x1d0], RZ ;  /* 0x0001d0ff01007387 */ /* 0x0003e20000100800 */
[----:B------:R-:W-:-:S02]  /*4aa0*/  LEA R28, P1, R6, R31, 0x2 ;  /* 0x0000001f061c7211 */ /* 0x000fc400078210ff */
[-C--:B------:R-:W-:Y:S01]  /*4ab0*/  LEA.HI.X.SX32 R31, R8, R29.reuse, 0x2, P4 ;  /* 0x0000001d081f7211 */ /* 0x080fe200020f16ff */
[----:B------:R1:W-:Y:S01]  /*4ac0*/  STL [R1+0x1d4], RZ ;  /* 0x0001d4ff01007387 */ /* 0x0003e20000100800 */
[----:B------:R-:W-:Y:S02]  /*4ad0*/  LEA.HI.X.SX32 R29, R6, R29, 0x2, P1 ;  /* 0x0000001d061d7211 */ /* 0x000fe400008f16ff */
[----:B------:R-:W-:Y:S01]  /*4ae0*/  LOP3.LUT P1, RZ, R171, 0x1, RZ, 0xc0, !PT ;  /* 0x00000001abff7812 */ /* 0x000fe2000782c0ff */
[----:B------:R-:W-:Y:S01]  /*4af0*/  VIADD R171, R211, UR12 ;  /* 0x0000000cd3ab7c36 */ /* 0x000fe20008000000 */
[----:B------:R-:W-:Y:S01]  /*4b00*/  ISETP.GT.AND P4, PT, R0, 0x3f, PT ;  /* 0x0000003f0000780c */ /* 0x000fe20003f84270 */
[----:B------:R1:W-:Y:S01]  /*4b10*/  STL [R1+0x1d8], RZ ;  /* 0x0001d8ff01007387 */ /* 0x0003e20000100800 */
[----:B------:R-:W-:Y:S02]  /*4b20*/  SHF.R.U64 R182, R175, 0x19, RZ ;  /* 0x00000019afb67819 */ /* 0x000fe400000012ff */
[----:B------:R-:W-:Y:S01]  /*4b30*/  SEL R176, R176, RZ, P4 ;  /* 0x000000ffb0b07207 */ /* 0x000fe20002000000 */
[----:B------:R-:W-:Y:S01]  /*4b40*/  LDGSTS.E [R171+0x18000], desc[UR16][R88.64], P6 ;  /* 0x1800000058ab7fae */ /* 0x000fe2000b121850 */
[----:B------:R-:W-:Y:S01]  /*4b50*/  LOP3.LUT P4, RZ, R16, 0x1, RZ, 0xc0, !PT ;  /* 0x0000000110ff7812 */ /* 0x000fe2000788c0ff */
[----:B------:R-:W-:-:S02]  /*4b60*/  IMAD.SHL.U32 R16, R2, 0x20, RZ ;  /* 0x0000002002107824 */ /* 0x000fc400078e00ff */
[----:B------:R-:W-:Y:S02]  /*4b70*/  LDGSTS.E [R171+0x18400], desc[UR16][R86.64], P6 ;  /* 0x1840000056ab7fae */ /* 0x000fe4000b121850 */
[C---:B---3--:R-:W-:Y:S02]  /*4b80*/  IMAD.WIDE R150, R16.reuse, 0x4, R150 ;  /* 0x0000000410967825 */ /* 0x048fe400078e0296 */
[----:B------:R-:W-:Y:S02]  /*4b90*/  LDGSTS.E [R171+0x18800], desc[UR16][R26.64], P6 ;  /* 0x188000001aab7fae */ /* 0x000fe4000b121850 */
[C---:B----4-:R-:W-:Y:S02]  /*4ba0*/  IMAD.WIDE R90, R16.reuse, 0x4, R90 ;  /* 0x00000004105a7825 */ /* 0x050fe400078e025a */
[----:B------:R-:W-:Y:S02]  /*4bb0*/  LDGSTS.E [R171+0x18c00], desc[UR16][R84.64], P6 ;  /* 0x18c0000054ab7fae */ /* 0x000fe4000b121850 */
[----:B-----5:R-:W-:-:S02]  /*4bc0*/  IMAD.WIDE R92, R16, 0x4, R92 ;  /* 0x00000004105c7825 */ /* 0x020fc400078e025c */
[----:B------:R-:W-:Y:S02]  /*4bd0*/  LDGSTS.E [R171+0x19000], desc[UR16][R82.64], P6 ;  /* 0x1900000052ab7fae */ /* 0x000fe4000b121850 */
[C---:B--2---:R-:W-:Y:S02]  /*4be0*/  IMAD.WIDE R94, R16.reuse, 0x4, R94 ;  /* 0x00000004105e7825 */ /* 0x044fe400078e025e */
[----:B------:R-:W-:Y:S02]  /*4bf0*/  LDGSTS.E [R171+0x19400], desc[UR16][R80.64], P6 ;  /* 0x1940000050ab7fae */ /* 0x000fe4000b121850 */
[C---:B------:R-:W-:Y:S02]  /*4c00*/  IMAD.WIDE R96, R16.reuse, 0x4, R96 ;  /* 0x0000000410607825 */ /* 0x040fe400078e0260 */
[----:B------:R-:W-:Y:S02]  /*4c10*/  LDGSTS.E [R171+0x19800], desc[UR16][R78.64], P6 ;  /* 0x198000004eab7fae */ /* 0x000fe4000b121850 */
[----:B------:R-:W-:-:S02]  /*4c20*/  IMAD.WIDE R98, R16, 0x4, R98 ;  /* 0x0000000410627825 */ /* 0x000fc400078e0262 */
[----:B------:R-:W-:Y:S02]  /*4c30*/  LDGSTS.E [R171+0x19c00], desc[UR16][R76.64], P6 ;  /* 0x19c000004cab7fae */ /* 0x000fe4000b121850 */
[C---:B------:R-:W-:Y:S02]  /*4c40*/  IMAD.WIDE R100, R16.reuse, 0x4, R100 ;  /* 0x0000000410647825 */ /* 0x040fe400078e0264 */
        /* <DEDUP_REMOVED lines=19> */
[C---:B-1----:R-:W-:Y:S02]  /*4d80*/  IMAD.WIDE R120, R16.reuse, 0x4, R120 ;  /* 0x0000000410787825 */ /* 0x042fe400078e0278 */
        /* <DEDUP_REMOVED lines=26> */
[----:B------:R-:W-:Y:S01]  /*4f30*/  LDGSTS.E [R171+0x1fc00], desc[UR16][R28.64], P6 ;  /* 0x1fc000001cab7fae */ /* 0x000fe2000b121850 */
[----:B------:R-:W-:Y:S01]  /*4f40*/  LOP3.LUT P6, RZ, R180, 0x1, RZ, 0xc0, !PT ;  /* 0x00000001b4ff7812 */ /* 0x000fe200078cc0ff */
[C---:B------:R-:W-:Y:S01]  /*4f50*/  IMAD.WIDE R148, R16.reuse, 0x4, R148 ;  /* 0x0000000410947825 */ /* 0x040fe200078e0294 */
[----:B------:R-:W-:Y:S01]  /*4f60*/  SHF.R.U64 R180, R175, 0x18, RZ ;  /* 0x00000018afb47819 */ /* 0x000fe200000012ff */
[----:B------:R-:W0:Y:S02]  /*4f70*/  LDGDEPBAR ;  /* 0x00000000000079af */ /* 0x000e240000000000 */
[----:B------:R-:W-:Y:S01]  /*4f80*/  IMAD.WIDE R24, R16, 0x4, R24 ;  /* 0x0000000410187825 */ /* 0x000fe200078e0218 */
[----:B------:R-:W-:Y:S06]  /*4f90*/  BAR.SYNC.DEFER_BLOCKING 0x0 ;  /* 0x0000000000007b1d */ /* 0x000fec0000010000 */
[----:B------:R1:W-:Y:S04]  /*4fa0*/  STL [R1+0x1dc], RZ ;  /* 0x0001dcff01007387 */ /* 0x0003e80000100800 */
[----:B------:R1:W-:Y:S04]  /*4fb0*/  STL [R1+0x1e0], RZ ;  /* 0x0001e0ff01007387 */ /* 0x0003e80000100800 */
[----:B------:R1:W-:Y:S04]  /*4fc0*/  STL [R1+0x1e4], RZ ;  /* 0x0001e4ff01007387 */ /* 0x0003e80000100800 */
[----:B------:R1:W-:Y:S04]  /*4fd0*/  STL [R1+0x1e8], RZ ;  /* 0x0001e8ff01007387 */ /* 0x0003e80000100800 */
[----:B------:R-:W-:Y:S01]  /*4fe0*/  @!PT LDS RZ, [RZ] ;  /* 0x00000000fffff984 */ /* 0x000fe20000000800 */
[----:B------:R-:W-:Y:S01]  /*4ff0*/  @!PT LDS RZ, [RZ] ;  /* 0x00000000fffff984 */ /* 0x000fe20000000800 */
[----:B------:R-:W-:Y:S01]  /*5000*/  @!PT LDS RZ, [RZ] ;  /* 0x00000000fffff984 */ /* 0x000fe20000000800 */
[----:B------:R2:W-:Y:S01]  /*5010*/  LDGSTS.E [R183+0x8000], desc[UR16][R150.64], P2 ;  /* 0x0800000096b77fae */ /* 0x0005e20009121850 */
[----:B------:R-:W-:-:S02]  /*5020*/  LOP3.LUT P2, RZ, R182, 0x1, RZ, 0xc0, !PT ;  /* 0x00000001b6ff7812 */ /* 0x000fc4000784c0ff */
[C---:B------:R-:W-:Y:S01]  /*5030*/  SHF.R.U64 R182, R175.reuse, 0x17, RZ ;  /* 0x00000017afb67819 */ /* 0x040fe200000012ff */
[----:B------:R3:W-:Y:S01]  /*5040*/  LDGSTS.E [R183+0x8004], desc[UR16][R90.64], P0 ;  /* 0x080040005ab77fae */ /* 0x0007e20008121850 */
[----:B------:R-:W-:Y:S02]  /*5050*/  LOP3.LUT P0, RZ, R180, 0x1, RZ, 0xc0, !PT ;  /* 0x00000001b4ff7812 */ /* 0x000fe4000780c0ff */
[----:B------:R-:W-:Y:S01]  /*5060*/  SHF.R.U64 R180, R175, 0x16, RZ ;  /* 0x00000016afb47819 */ /* 0x000fe200000012ff */
[----:B------:R4:W-:Y:S01]  /*5070*/  LDGSTS.E [R183+0x8008], desc[UR16][R92.64], P5 ;  /* 0x080080005cb77fae */ /* 0x0009e2000a921850 */
[----:B------:R-:W-:-:S03]  /*5080*/  LOP3.LUT P5, RZ, R182, 0x1, RZ, 0xc0, !PT ;  /* 0x00000001b6ff7812 */ /* 0x000fc600078ac0ff */
[----:B------:R5:W-:Y:S01]  /*5090*/  LDGSTS.E [R183+0x800c], desc[UR16][R94.64], P1 ;  /* 0x0800c0005eb77fae */ /* 0x000be20008921850 */
[C---:B--2---:R-:W-:Y:S02]  /*50a0*/  SHF.R.U64 R150, R175.reuse, 0x15, RZ ;  /* 0x00000015af967819 */ /* 0x044fe400000012ff */
[----:B------:R-:W-:Y:S01]  /*50b0*/  LOP3.LUT P1, RZ, R180, 0x1, RZ, 0xc0, !PT ;  /* 0x00000001b4ff7812 */ /* 0x000fe2000782c0ff */
[----:B------:R2:W-:Y:S01]  /*50c0*/  LDGSTS.E [R181+0x8000], desc[UR16][R96.64], P4 ;  /* 0x0800000060b57fae */ /* 0x0005e2000a121850 */
[C---:B---3--:R-:W-:Y:S02]  /*50d0*/  SHF.R.U64 R90, R175.reuse, 0x14, RZ ;  /* 0x00000014af5a7819 */ /* 0x048fe400000012ff */
[----:B------:R-:W-:Y:S01]  /*50e0*/  LOP3.LUT P4, RZ, R150, 0x1, RZ, 0xc0, !PT ;  /* 0x0000000196ff7812 */ /* 0x000fe2000788c0ff */
[----:B------:R3:W-:Y:S01]  /*50f0*/  LDGSTS.E [R181+0x8004], desc[UR16][R98.64], P6 ;  /* 0x0800400062b57fae */ /* 0x0007e2000b121850 */
[----:B------:R-:W-:Y:S02]  /*5100*/  SHF.R.U64 R91, R175, 0x13, RZ ;  /* 0x00000013af5b7819 */ /* 0x000fe400000012ff */
[----:B----4-:R-:W-:-:S02]  /*5110*/  CS2R R92, SRZ ;  /* 0x00000000005c7805 */ /* 0x010fc4000001ff00 */
[----:B------:R-:W-:Y:S01]  /*5120*/  LOP3.LUT P6, RZ, R90, 0x1, RZ, 0xc0, !PT ;  /* 0x000000015aff7812 */ /* 0x000fe200078cc0ff */
[----:B------:R4:W-:Y:S01]  /*5130*/  LDGSTS.E [R181+0x8008], desc[UR16][R100.64], P2 ;  /* 0x0800800064b57fae */ /* 0x0009e20009121850 */
[----:B------:R-:W-:Y:S02]  /*5140*/  SHF.R.U64 R90, R175, 0x12, RZ ;  /* 0x00000012af5a7819 */ /* 0x000fe400000012ff */
[----:B-----5:R-:W-:Y:S02]  /*5150*/  CS2R R94, SRZ ;  /* 0x00000000005e7805 */ /* 0x020fe4000001ff00 */
[----:B------:R-:W-:Y:S01]  /*5160*/  LOP3.LUT P2, RZ, R91, 0x1, RZ, 0xc0, !PT ;  /* 0x000000015bff7812 */ /* 0x000fe2000784c0ff */
[----:B------:R5:W-:Y:S01]  /*5170*/  LDGSTS.E [R181+0x800c], desc[UR16][R102.64], P0 ;  /* 0x0800c00066b57fae */ /* 0x000be20008121850 */
[----:B------:R-:W-:Y:S02]  /*5180*/  SHF.R.U64 R91, R175, 0x11, RZ ;  /* 0x00000011af5b7819 */ /* 0x000fe400000012ff */
[----:B--2---:R-:W-:-:S02]  /*5190*/  CS2R R96, SRZ ;  /* 0x0000000000607805 */ /* 0x004fc4000001ff00 */
[----:B------:R-:W-:Y:S01]  /*51a0*/  LOP3.LUT P0, RZ, R90, 0x1, RZ, 0xc0, !PT ;  /* 0x000000015aff7812 */ /* 0x000fe2000780c0ff */
[----:B------:R2:W-:Y:S01]  /*51b0*/  LDGSTS.E [R179+0x8000], desc[UR16][R104.64], P5 ;  /* 0x0800000068b37fae */ /* 0x0005e2000a921850 */
[----:B------:R-:W-:Y:S02]  /*51c0*/  SHF.R.U64 R90, R175, 0x10, RZ ;  /* 0x00000010af5a7819 */ /* 0x000fe400000012ff */
[----:B---3--:R-:W-:Y:S02]  /*51d0*/  CS2R R98, SRZ ;  /* 0x0000000000627805 */ /* 0x008fe4000001ff00 */
        /* <DEDUP_REMOVED lines=42> */
[----:B------:R-:W-:Y:S02]  /*5480*/  LOP3.LUT P0, RZ, R90, 0x1, RZ, 0xc0, !PT ;  /* 0x000000015aff7812 */ /* 0x000fe4000780c0ff */
[----:B--2---:R-:W-:-:S02]  /*5490*/  CS2R R120, SRZ ;  /* 0x0000000000787805 */ /* 0x004fc4000001ff00 */
[C---:B------:R-:W-:Y:S01]  /*54a0*/  SHF.R.U64 R90, R175.reuse, 0x4, RZ ;  /* 0x00000004af5a7819 */ /* 0x040fe200000012ff */
[----:B------:R2:W-:Y:S01]  /*54b0*/  LDGSTS.E [R173+0x8000], desc[UR16][R128.64], P5 ;  /* 0x0800000080ad7fae */ /* 0x0005e2000a921850 */
[----:B------:R-:W-:Y:S02]  /*54c0*/  SHF.R.U64 R91, R175, 0x5, RZ ;  /* 0x00000005af5b7819 */ /* 0x000fe400000012ff */
[----:B---3--:R-:W-:Y:S02]  /*54d0*/  CS2R R122, SRZ ;  /* 0x00000000007a7805 */ /* 0x008fe4000001ff00 */
[----:B------:R-:W-:Y:S01]  /*54e0*/  CS2R R150, SRZ ;  /* 0x0000000000967805 */ /* 0x000fe2000001ff00 */
[----:B------:R3:W-:Y:S01]  /*54f0*/  LDGSTS.E [R173+0x8004], desc[UR16][R130.64], P1 ;  /* 0x0800400082ad7fae */ /* 0x0007e20008921850 */
[----:B------:R-:W-:Y:S02]  /*5500*/  LOP3.LUT P1, RZ, R90, 0x1, RZ, 0xc0, !PT ;  /* 0x000000015aff7812 */ /* 0x000fe4000782c0ff */
[----:B----4-:R-:W-:-:S02]  /*5510*/  CS2R R124, SRZ ;  /* 0x00000000007c7805 */ /* 0x010fc4000001ff00 */
[C---:B------:R-:W-:Y:S01]  /*5520*/  SHF.R.U64 R90, R175.reuse, 0x3, RZ ;  /* 0x00000003af5a7819 */ /* 0x040fe200000012ff */
[----:B------:R4:W-:Y:S01]  /*5530*/  LDGSTS.E [R173+0x8008], desc[UR16][R132.64], P4 ;  /* 0x0800800084ad7fae */ /* 0x0009e2000a121850 */
[----:B-----5:R-:W-:Y:S02]  /*5540*/  SHF.R.U64 R7, R175, 0x2, RZ ;  /* 0x00000002af077819 */ /* 0x020fe400000012ff */
[----:B------:R-:W-:Y:S02]  /*5550*/  CS2R R126, SRZ ;  /* 0x00000000007e7805 */ /* 0x000fe4000001ff00 */
[----:B------:R-:W-:Y:S01]  /*5560*/  LOP3.LUT P5, RZ, R91, 0x1, RZ, 0xc0, !PT ;  /* 0x000000015bff7812 */ /* 0x000fe200078ac0ff */
[----:B------:R5:W-:Y:S01]  /*5570*/  LDGSTS.E [R173+0x800c], desc[UR16][R134.64], P6 ;  /* 0x0800c00086ad7fae */ /* 0x000be2000b121850 */
[----:B------:R-:W-:Y:S02]  /*5580*/  SHF.R.U64 R175, R175, 0x1, RZ ;  /* 0x00000001afaf7819 */ /* 0x000fe400000012ff */
[----:B--2---:R-:W-:-:S02]  /*5590*/  CS2R R128, SRZ ;  /* 0x0000000000807805 */ /* 0x004fc4000001ff00 */
[----:B------:R-:W-:Y:S01]  /*55a0*/  LOP3.LUT P4, RZ, R90, 0x1, RZ, 0xc0, !PT ;  /* 0x000000015aff7812 */ /* 0x000fe2000788c0ff */
[----:B------:R2:W-:Y:S01]  /*55b0*/  LDGSTS.E [R174+0x8000], desc[UR16][R136.64], P2 ;  /* 0x0800000088ae7fae */ /* 0x0005e20009121850 */
[----:B------:R-:W-:Y:S01]  /*55c0*/  LOP3.LUT P6, RZ, R7, 0x1, RZ, 0xc0, !PT ;  /* 0x0000000107ff7812 */ /* 0x000fe200078cc0ff */
[----:B------:R-:W-:Y:S01]  /*55d0*/  IMAD.SHL.U32 R7, R3, 0x20, RZ ;  /* 0x0000002003077824 */ /* 0x000fe200078e00ff */
[----:B------:R-:W-:Y:S01]  /*55e0*/  LOP3.LUT P2, RZ, R175, 0x1, RZ, 0xc0, !PT ;  /* 0x00000001afff7812 */ /* 0x000fe2000784c0ff */
[----:B------:R1:W-:Y:S01]  /*55f0*/  LDGSTS.E [R174+0x8004], desc[UR16][R138.64], P0 ;  /* 0x080040008aae7fae */ /* 0x0003e20008121850 */
[----:B------:R-:W-:Y:S01]  /*5600*/  ISETP.NE.U32.AND P0, PT, R176, RZ, PT ;  /* 0x000000ffb000720c */ /* 0x000fe20003f05070 */
[C---:B------:R-:W-:Y:S01]  /*5610*/  IMAD.WIDE R88, R7.reuse, 0x4, R88 ;  /* 0x0000000407587825 */ /* 0x040fe200078e0258 */
[----:B------:R-:W-:Y:S01]  /*5620*/  CS2R R90, SRZ ;  /* 0x00000000005a7805 */ /* 0x000fe2000001ff00 */
[----:B------:R1:W-:Y:S01]  /*5630*/  LDGSTS.E [R174+0x8008], desc[UR16][R140.64], P5 ;  /* 0x080080008cae7fae */ /* 0x0003e2000a921850 */
[----:B---3--:R-:W-:Y:S01]  /*5640*/  CS2R R130, SRZ ;  /* 0x0000000000827805 */ /* 0x008fe2000001ff00 */
[C---:B------:R-:W-:Y:S01]  /*5650*/  IMAD.WIDE R86, R7.reuse, 0x4, R86 ;  /* 0x0000000407567825 */ /* 0x040fe200078e0256 */
[----:B----4-:R-:W-:Y:S01]  /*5660*/  CS2R R132, SRZ ;  /* 0x0000000000847805 */ /* 0x010fe2000001ff00 */
[----:B------:R3:W-:Y:S01]  /*5670*/  LDGSTS.E [R174+0x800c], desc[UR16][R142.64], P1 ;  /* 0x0800c0008eae7fae */ /* 0x0007e20008921850 */
[----:B-----5:R-:W-:Y:S01]  /*5680*/  CS2R R134, SRZ ;  /* 0x0000000000867805 */ /* 0x020fe2000001ff00 */
[C---:B------:R-:W-:Y:S01]  /*5690*/  IMAD.WIDE R26, R7.reuse, 0x4, R26 ;  /* 0x00000004071a7825 */ /* 0x040fe200078e021a */
[----:B--2---:R-:W-:Y:S01]  /*56a0*/  CS2R R136, SRZ ;  /* 0x0000000000887805 */ /* 0x004fe2000001ff00 */
[----:B------:R2:W-:Y:S01]  /*56b0*/  LDGSTS.E [R172+0x8000], desc[UR16][R144.64], P4 ;  /* 0x0800000090ac7fae */ /* 0x0005e2000a121850 */
[----:B-1----:R-:W-:Y:S01]  /*56c0*/  CS2R R138, SRZ ;  /* 0x00000000008a7805 */ /* 0x002fe2000001ff00 */
[----:B------:R-:W-:-:S02]  /*56d0*/  IMAD.WIDE R84, R7, 0x4, R84 ;  /* 0x0000000407547825 */ /* 0x000fc400078e0254 */
[----:B------:R1:W-:Y:S01]  /*56e0*/  LDGSTS.E [R172+0x8004], desc[UR16][R146.64], P6 ;  /* 0x0800400092ac7fae */ /* 0x0003e2000b121850 */
[----:B------:R-:W-:Y:S01]  /*56f0*/  CS2R R140, SRZ ;  /* 0x00000000008c7805 */ /* 0x000fe2000001ff00 */
[C---:B------:R-:W-:Y:S02]  /*5700*/  IMAD.WIDE R82, R7.reuse, 0x4, R82 ;  /* 0x0000000407527825 */ /* 0x040fe400078e0252 */
[----:B------:R4:W-:Y:S01]  /*5710*/  LDGSTS.E [R172+0x8008], desc[UR16][R148.64], P2 ;  /* 0x0800800094ac7fae */ /* 0x0009e20009121850 */
[----:B---3--:R-:W-:Y:S01]  /*5720*/  CS2R R142, SRZ ;  /* 0x00000000008e7805 */ /* 0x008fe2000001ff00 */
[C---:B------:R-:W-:Y:S02]  /*5730*/  IMAD.WIDE R80, R7.reuse, 0x4, R80 ;  /* 0x0000000407507825 */ /* 0x040fe400078e0250 */
[----:B------:R3:W-:Y:S01]  /*5740*/  LDGSTS.E [R172+0x800c], desc[UR16][R24.64], !P3 ;  /* 0x0800c00018ac7fae */ /* 0x0007e2000d921850 */
[----:B--2---:R-:W-:Y:S01]  /*5750*/  CS2R R144, SRZ ;  /* 0x0000000000907805 */ /* 0x004fe2000001ff00 */
[----:B------:R-:W-:-:S02]  /*5760*/  IMAD.WIDE R78, R7, 0x4, R78 ;  /* 0x00000004074e7825 */ /* 0x000fc400078e024e */
[----:B------:R-:W0:Y:S01]  /*5770*/  LDGDEPBAR ;  /* 0x00000000000079af */ /* 0x000e220000000000 */
[----:B-1----:R-:W-:Y:S01]  /*5780*/  CS2R R146, SRZ ;  /* 0x0000000000927805 */ /* 0x002fe2000001ff00 */
[C---:B------:R-:W-:Y:S02]  /*5790*/  IMAD.WIDE R76, R7.reuse, 0x4, R76 ;  /* 0x00000004074c7825 */ /* 0x040fe400078e024c */
[----:B------:R1:W-:Y:S01]  /*57a0*/  LDGSTS.E [R171+0x20000], desc[UR16][R88.64], P0 ;  /* 0x2000000058ab7fae */ /* 0x0003e20008121850 */
[----:B----4-:R-:W-:Y:S01]  /*57b0*/  CS2R R148, SRZ ;  /* 0x0000000000947805 */ /* 0x010fe2000001ff00 */
[C---:B------:R-:W-:Y:S02]  /*57c0*/  IMAD.WIDE R74, R7.reuse, 0x4, R74 ;  /* 0x00000004074a7825 */ /* 0x040fe400078e024a */
[----:B------:R2:W-:Y:S01]  /*57d0*/  LDGSTS.E [R171+0x20400], desc[UR16][R86.64], P0 ;  /* 0x2040000056ab7fae */ /* 0x0005e20008121850 */
[----:B---3--:R-:W-:Y:S01]  /*57e0*/  CS2R R24, SRZ ;  /* 0x0000000000187805 */ /* 0x008fe2000001ff00 */
[----:B------:R-:W-:-:S02]  /*57f0*/  IMAD.WIDE R72, R7, 0x4, R72 ;  /* 0x0000000407487825 */ /* 0x000fc400078e0248 */
[----:B------:R3:W-:Y:S02]  /*5800*/  LDGSTS.E [R171+0x20800], desc[UR16][R26.64], P0 ;  /* 0x208000001aab7fae */ /* 0x0007e40008121850 */
[C---:B------:R-:W-:Y:S02]  /*5810*/  IMAD.WIDE R70, R7.reuse, 0x4, R70 ;  /* 0x0000000407467825 */ /* 0x040fe400078e0246 */
[----:B------:R4:W-:Y:S01]  /*5820*/  LDGSTS.E [R171+0x20c00], desc[UR16][R84.64], P0 ;  /* 0x20c0000054ab7fae */ /* 0x0009e20008121850 */
[----:B-1----:R-:W-:Y:S01]  /*5830*/  CS2R R88, SRZ ;  /* 0x0000000000587805 */ /* 0x002fe2000001ff00 */
[C---:B------:R-:W-:Y:S02]  /*5840*/  IMAD.WIDE R68, R7.reuse, 0x4, R68 ;  /* 0x0000000407447825 */ /* 0x040fe400078e0244 */
[----:B------:R1:W-:Y:S01]  /*5850*/  LDGSTS.E [R171+0x21000], desc[UR16][R82.64], P0 ;  /* 0x2100000052ab7fae */ /* 0x0003e20008121850 */
[----:B--2---:R-:W-:Y:S01]  /*5860*/  CS2R R86, SRZ ;  /* 0x0000000000567805 */ /* 0x004fe2000001ff00 */
[----:B------:R-:W-:-:S02]  /*5870*/  IMAD.WIDE R66, R7, 0x4, R66 ;  /* 0x0000000407427825 */ /* 0x000fc400078e0242 */
[----:B------:R2:W-:Y:S01]  /*5880*/  LDGSTS.E [R171+0x21400], desc[UR16][R80.64], P0 ;  /* 0x2140000050ab7fae */ /* 0x0005e20008121850 */
[----:B---3--:R-:W-:Y:S01]  /*5890*/  CS2R R26, SRZ ;  /* 0x00000000001a7805 */ /* 0x008fe2000001ff00 */
[C---:B------:R-:W-:Y:S02]  /*58a0*/  IMAD.WIDE R64, R7.reuse, 0x4, R64 ;  /* 0x0000000407407825 */ /* 0x040fe400078e0240 */
[----:B------:R3:W-:Y:S01]  /*58b0*/  LDGSTS.E [R171+0x21800], desc[UR16][R78.64], P0 ;  /* 0x218000004eab7fae */ /* 0x0007e20008121850 */
[----:B----4-:R-:W-:Y:S01]  /*58c0*/  CS2R R84, SRZ ;  /* 0x0000000000547805 */ /* 0x010fe2000001ff00 */
[C---:B------:R-:W-:Y:S02]  /*58d0*/  IMAD.WIDE R62, R7.reuse, 0x4, R62 ;  /* 0x00000004073e7825 */ /* 0x040fe400078e023e */
[----:B------:R4:W-:Y:S01]  /*58e0*/  LDGSTS.E [R171+0x21c00], desc[UR16][R76.64], P0 ;  /* 0x21c000004cab7fae */ /* 0x0009e20008121850 */
[----:B-1----:R-:W-:Y:S01]  /*58f0*/  CS2R R82, SRZ ;  /* 0x0000000000527805 */ /* 0x002fe2000001ff00 */
[----:B------:R-:W-:-:S02]  /*5900*/  IMAD.WIDE R60, R7, 0x4, R60 ;  /* 0x00000004073c7825 */ /* 0x000fc400078e023c */
[----:B------:R1:W-:Y:S01]  /*5910*/  LDGSTS.E [R171+0x22000], desc[UR16][R74.64], P0 ;  /* 0x220000004aab7fae */ /* 0x0003e20008121850 */
[----:B--2---:R-:W-:Y:S01]  /*5920*/  CS2R R80, SRZ ;  /* 0x0000000000507805 */ /* 0x004fe2000001ff00 */
[C---:B------:R-:W-:Y:S02]  /*5930*/  IMAD.WIDE R58, R7.reuse, 0x4, R58 ;  /* 0x00000004073a7825 */ /* 0x040fe400078e023a */
[----:B------:R2:W-:Y:S01]  /*5940*/  LDGSTS.E [R171+0x22400], desc[UR16][R72.64], P0 ;  /* 0x2240000048ab7fae */ /* 0x0005e20008121850 */
[----:B---3--:R-:W-:Y:S01]  /*5950*/  CS2R R78, SRZ ;  /* 0x00000000004e7805 */ /* 0x008fe2000001ff00 */
[C---:B------:R-:W-:Y:S02]  /*5960*/  IMAD.WIDE R56, R7.reuse, 0x4, R56 ;  /* 0x0000000407387825 */ /* 0x040fe400078e0238 */
[----:B------:R3:W-:Y:S01]  /*5970*/  LDGSTS.E [R171+0x22800], desc[UR16][R70.64], P0 ;  /* 0x2280000046ab7fae */ /* 0x0007e20008121850 */
[----:B----4-:R-:W-:Y:S01]  /*5980*/  CS2R R76, SRZ ;  /* 0x00000000004c7805 */ /* 0x010fe2000001ff00 */
[----:B------:R-:W-:-:S02]  /*5990*/  IMAD.WIDE R54, R7, 0x4, R54 ;  /* 0x0000000407367825 */ /* 0x000fc400078e0236 */
[----:B------:R4:W-:Y:S01]  /*59a0*/  LDGSTS.E [R171+0x22c00], desc[UR16][R68.64], P0 ;  /* 0x22c0000044ab7fae */ /* 0x0009e20008121850 */
[----:B-1----:R-:W-:Y:S01]  /*59b0*/  CS2R R74, SRZ ;  /* 0x00000000004a7805 */ /* 0x002fe2000001ff00 */
[C---:B------:R-:W-:Y:S02]  /*59c0*/  IMAD.WIDE R52, R7.reuse, 0x4, R52 ;  /* 0x0000000407347825 */ /* 0x040fe400078e0234 */
[----:B------:R1:W-:Y:S01]  /*59d0*/  LDGSTS.E [R171+0x23000], desc[UR16][R66.64], P0 ;  /* 0x2300000042ab7fae */ /* 0x0003e20008121850 */
[----:B--2---:R-:W-:Y:S01]  /*59e0*/  CS2R R72, SRZ ;  /* 0x0000000000487805 */ /* 0x004fe2000001ff00 */
[C---:B------:R-:W-:Y:S02]  /*59f0*/  IMAD.WIDE R50, R7.reuse, 0x4, R50 ;  /* 0x0000000407327825 */ /* 0x040fe400078e0232 */
[----:B------:R2:W-:Y:S01]  /*5a00*/  LDGSTS.E [R171+0x23400], desc[UR16][R64.64], P0 ;  /* 0x2340000040ab7fae */ /* 0x0005e20008121850 */
[----:B---3--:R-:W-:Y:S01]  /*5a10*/  CS2R R70, SRZ ;  /* 0x0000000000467805 */ /* 0x008fe2000001ff00 */
[----:B------:R-:W-:-:S02]  /*5a20*/  IMAD.WIDE R48, R7, 0x4, R48 ;  /* 0x0000000407307825 */ /* 0x000fc400078e0230 */
[----:B------:R3:W-:Y:S01]  /*5a30*/  LDGSTS.E [R171+0x23800], desc[UR16][R62.64], P0 ;  /* 0x238000003eab7fae */ /* 0x0007e20008121850 */
[----:B----4-:R-:W-:Y:S01]  /*5a40*/  CS2R R68, SRZ ;  /* 0x0000000000447805 */ /* 0x010fe2000001ff00 */
        /* <DEDUP_REMOVED lines=27> */
[----:B------:R-:W-:Y:S02]  /*5c00*/  IMAD.WIDE R28, R7, 0x4, R28 ;  /* 0x00000004071c7825 */ /* 0x000fe400078e021c */
[----:B------:R1:W-:Y:S01]  /*5c10*/  STL [R1+0x1ec], RZ ;  /* 0x0001ecff01007387 */ /* 0x0003e20000100800 */
[----:B--2---:R-:W-:-:S03]  /*5c20*/  CS2R R48, SRZ ;  /* 0x0000000000307805 */ /* 0x004fc6000001ff00 */
[----:B------:R2:W-:Y:S01]  /*5c30*/  LDGSTS.E [R171+0x26000], desc[UR16][R42.64], P0 ;  /* 0x260000002aab7fae */ /* 0x0005e20008121850 */
[----:B---3--:R-:W-:-:S03]  /*5c40*/  CS2R R46, SRZ ;  /* 0x00000000002e7805 */ /* 0x008fc6000001ff00 */
[----:B------:R1:W-:Y:S01]  /*5c50*/  STL [R1+0x1f0], RZ ;  /* 0x0001f0ff01007387 */ /* 0x0003e20000100800 */
[----:B----4-:R-:W-:-:S03]  /*5c60*/  CS2R R44, SRZ ;  /* 0x00000000002c7805 */ /* 0x010fc6000001ff00 */
[----:B------:R3:W-:Y:S04]  /*5c70*/  LDGSTS.E [R171+0x26400], desc[UR16][R40.64], P0 ;  /* 0x2640000028ab7fae */ /* 0x0007e80008121850 */
[----:B------:R1:W-:Y:S01]  /*5c80*/  STL [R1+0x1f4], RZ ;  /* 0x0001f4ff01007387 */ /* 0x0003e20000100800 */
[----:B--2---:R-:W-:-:S03]  /*5c90*/  CS2R R42, SRZ ;  /* 0x00000000002a7805 */ /* 0x004fc6000001ff00 */
[----:B------:R2:W-:Y:S04]  /*5ca0*/  LDGSTS.E [R171+0x26800], desc[UR16][R38.64], P0 ;  /* 0x2680000026ab7fae */ /* 0x0005e80008121850 */
[----:B------:R1:W-:Y:S01]  /*5cb0*/  STL [R1+0x1f8], RZ ;  /* 0x0001f8ff01007387 */ /* 0x0003e20000100800 */
[----:B---3--:R-:W-:-:S03]  /*5cc0*/  CS2R R40, SRZ ;  /* 0x0000000000287805 */ /* 0x008fc6000001ff00 */
[----:B------:R3:W-:Y:S04]  /*5cd0*/  LDGSTS.E [R171+0x26c00], desc[UR16][R36.64], P0 ;  /* 0x26c0000024ab7fae */ /* 0x0007e80008121850 */
[----:B------:R1:W-:Y:S01]  /*5ce0*/  STL [R1+0x1fc], RZ ;  /* 0x0001fcff01007387 */ /* 0x0003e20000100800 */
[----:B--2---:R-:W-:-:S03]  /*5cf0*/  CS2R R38, SRZ ;  /* 0x0000000000267805 */ /* 0x004fc6000001ff00 */
[----:B------:R2:W-:Y:S04]  /*5d00*/  LDGSTS.E [R171+0x27000], desc[UR16][R34.64], P0 ;  /* 0x2700000022ab7fae */ /* 0x0005e80008121850 */
[----:B------:R4:W-:Y:S01]  /*5d10*/  LDGSTS.E [R171+0x27400], desc[UR16][R32.64], P0 ;  /* 0x2740000020ab7fae */ /* 0x0009e20008121850 */
[----:B---3--:R-:W-:-:S03]  /*5d20*/  CS2R R36, SRZ ;  /* 0x0000000000247805 */ /* 0x008fc6000001ff00 */
[----:B------:R3:W-:Y:S04]  /*5d30*/  LDGSTS.E [R171+0x27800], desc[UR16][R30.64], P0 ;  /* 0x278000001eab7fae */ /* 0x0007e80008121850 */
[----:B------:R5:W-:Y:S01]  /*5d40*/  LDGSTS.E [R171+0x27c00], desc[UR16][R28.64], P0 ;  /* 0x27c000001cab7fae */ /* 0x000be20008121850 */
[----:B------:R-:W-:Y:S02]  /*5d50*/  ISETP.GE.AND P0, PT, R0, 0x20, PT ;  /* 0x000000200000780c */ /* 0x000fe40003f06270 */
[----:B--2---:R-:W-:Y:S01]  /*5d60*/  CS2R R34, SRZ ;  /* 0x0000000000227805 */ /* 0x004fe2000001ff00 */
[----:B------:R-:W0:Y:S01]  /*5d70*/  LDGDEPBAR ;  /* 0x00000000000079af */ /* 0x000e220000000000 */
[----:B----4-:R-:W-:Y:S02]  /*5d80*/  CS2R R32, SRZ ;  /* 0x0000000000207805 */ /* 0x010fe4000001ff00 */
[----:B---3--:R-:W-:-:S02]  /*5d90*/  CS2R R30, SRZ ;  /* 0x00000000001e7805 */ /* 0x008fc4000001ff00 */
[----:B-----5:R-:W-:-:S05]  /*5da0*/  CS2R R28, SRZ ;  /* 0x00000000001c7805 */ /* 0x020fca000001ff00 */
[----:B-1----:R-:W-:Y:S05]  /*5db0*/  @!P0 BRA `(.L_x_0) ;  /* 0x0000004c00148947 */ /* 0x002fea0003800000 */
[----:B------:R-:W-:Y:S01]  /*5dc0*/  SHF.R.S32.HI R3, RZ, 0x1f, R2 ;  /* 0x0000001fff037819 */ /* 0x000fe20000011402 */
[----:B------:R-:W-:Y:S01]  /*5dd0*/  IMAD.SHL.U32 R47, R7, 0x8, RZ ;  /* 0x00000008072f7824 */ /* 0x000fe200078e00ff */
[----:B------:R-:W-:Y:S02]  /*5de0*/  SHF.R.S32.HI R24, RZ, 0x1f, R7 ;  /* 0x0000001fff187819 */ /* 0x000fe40000011407 */
[----:B------:R-:W-:Y:S02]  /*5df0*/  CS2R R48, SRZ ;  /* 0x0000000000307805 */ /* 0x000fe4000001ff00 */
[----:B------:R-:W-:Y:S02]  /*5e00*/  SHF.L.U64.HI R2, R2, 0x2, R3 ;  /* 0x0000000202027819 */ /* 0x000fe40000010203 */
[----:B------:R-:W-:Y:S02]  /*5e10*/  CS2R R50, SRZ ;  /* 0x0000000000327805 */ /* 0x000fe4000001ff00 */
[----:B------:R-:W-:-:S02]  /*5e20*/  SHF.R.S32.HI R3, RZ, 0x1f, R0 ;  /* 0x0000001fff037819 */ /* 0x000fc40000011400 */
[----:B------:R-:W-:Y:S02]  /*5e30*/  CS2R R52, SRZ ;  /* 0x0000000000347805 */ /* 0x000fe4000001ff00 */
[----:B------:R-:W-:Y:S01]  /*5e40*/  SHF.R.S32.HI R27, RZ, 0x1f, R6 ;  /* 0x0000001fff1b7819 */ /* 0x000fe20000011406 */
[----:B------:R1:W-:Y:S01]  /*5e50*/  STL [R1+0x210], R2 ;  /* 0x0002100201007387 */ /* 0x0003e20000100800 */
[----:B------:R-:W-:Y:S02]  /*5e60*/  SHF.L.U64.HI R46, R7, 0x3, R24 ;  /* 0x00000003072e7819 */ /* 0x000fe40000010218 */
[----:B------:R-:W-:Y:S02]  /*5e70*/  CS2R R54, SRZ ;  /* 0x0000000000367805 */ /* 0x000fe4000001ff00 */
[----:B------:R-:W-:Y:S01]  /*5e80*/  LEA R44, P0, R6, R47, 0x2 ;  /* 0x0000002f062c7211 */ /* 0x000fe200078010ff */
[----:B------:R2:W-:Y:S01]  /*5e90*/  STL [R1], RZ ;  /* 0x000000ff01007387 */ /* 0x0005e20000100800 */
[----:B------:R-:W-:-:S02]  /*5ea0*/  LEA.HI R126, R3, R0, RZ, 0x5 ;  /* 0x00000000037e7211 */ /* 0x000fc400078f28ff */
[----:B------:R-:W-:Y:S02]  /*5eb0*/  CS2R R56, SRZ ;  /* 0x0000000000387805 */ /* 0x000fe4000001ff00 */
[----:B------:R-:W-:Y:S01]  /*5ec0*/  SHF.R.S32.HI R0, RZ, 0x1f, R11 ;  /* 0x0000001fff007819 */ /* 0x000fe2000001140b */
[----:B------:R2:W-:Y:S01]  /*5ed0*/  STL [R1+0x4], RZ ;  /* 0x000004ff01007387 */ /* 0x0005e20000100800 */
[----:B------:R-:W-:Y:S02]  /*5ee0*/  SHF.R.S32.HI R3, RZ, 0x1f, R12 ;  /* 0x0000001fff037819 */ /* 0x000fe4000001140c */
[----:B------:R-:W-:Y:S02]  /*5ef0*/  CS2R R58, SRZ ;  /* 0x00000000003a7805 */ /* 0x000fe4000001ff00 */
[-C--:B------:R-:W-:Y:S01]  /*5f00*/  LEA R38, P2, R11, R47.reuse, 0x2 ;  /* 0x0000002f0b267211 */ /* 0x080fe200078410ff */
[----:B------:R2:W-:Y:S01]  /*5f10*/  STL [R1+0x8], RZ ;  /* 0x000008ff01007387 */ /* 0x0005e20000100800 */
[----:B------:R-:W-:-:S02]  /*5f20*/  LEA R36, P3, R12, R47, 0x2 ;  /* 0x0000002f0c247211 */ /* 0x000fc400078610ff */
[----:B------:R-:W-:Y:S02]  /*5f30*/  CS2R R60, SRZ ;  /* 0x00000000003c7805 */ /* 0x000fe4000001ff00 */
[-C--:B------:R-:W-:Y:S01]  /*5f40*/  LEA.HI.X R45, R6, R46.reuse, R27, 0x2, P0 ;  /* 0x0000002e062d7211 */ /* 0x080fe200000f141b */
[----:B------:R2:W-:Y:S01]  /*5f50*/  STL [R1+0xc], RZ ;  /* 0x00000cff01007387 */ /* 0x0005e20000100800 */
[----:B------:R-:W-:Y:S02]  /*5f60*/  SHF.R.S32.HI R29, RZ, 0x1f, R8 ;  /* 0x0000001fff1d7819 */ /* 0x000fe40000011408 */
[----:B------:R-:W-:Y:S02]  /*5f70*/  CS2R R62, SRZ ;  /* 0x00000000003e7805 */ /* 0x000fe4000001ff00 */
[----:B------:R-:W-:Y:S01]  /*5f80*/  LEA R42, P0, R8, R47, 0x2 ;  /* 0x0000002f082a7211 */ /* 0x000fe200078010ff */
[----:B------:R2:W-:Y:S01]  /*5f90*/  STL [R1+0x10], RZ ;  /* 0x000010ff01007387 */ /* 0x0005e20000100800 */
[----:B------:R-:W-:-:S02]  /*5fa0*/  LEA.HI.X R39, R11, R46, R0, 0x2, P2 ;  /* 0x0000002e0b277211 */ /* 0x000fc400010f1400 */
[----:B------:R-:W-:Y:S02]  /*5fb0*/  CS2R R64, SRZ ;  /* 0x0000000000407805 */ /* 0x000fe4000001ff00 */
[----:B------:R-:W-:Y:S01]  /*5fc0*/  LEA.HI.X R37, R12, R46, R3, 0x2, P3 ;  /* 0x0000002e0c257211 */ /* 0x000fe200018f1403 */
[----:B------:R2:W-:Y:S01]  /*5fd0*/  STL [R1+0x14], RZ ;  /* 0x000014ff01007387 */ /* 0x0005e20000100800 */
[----:B------:R-:W-:Y:S02]  /*5fe0*/  SHF.R.S32.HI R25, RZ, 0x1f, R170 ;  /* 0x0000001fff197819 */ /* 0x000fe400000114aa */
[----:B------:R-:W-:Y:S02]  /*5ff0*/  CS2R R66, SRZ ;  /* 0x0000000000427805 */ /* 0x000fe4000001ff00 */
[----:B------:R-:W-:Y:S01]  /*6000*/  SHF.R.S32.HI R27, RZ, 0x1f, R10 ;  /* 0x0000001fff1b7819 */ /* 0x000fe2000001140a */
[----:B------:R2:W-:Y:S01]  /*6010*/  STL [R1+0x18], RZ ;  /* 0x000018ff01007387 */ /* 0x0005e20000100800 */
[----:B------:R-:W-:-:S02]  /*6020*/  LEA R40, P1, R10, R47, 0x2 ;  /* 0x0000002f0a287211 */ /* 0x000fc400078210ff */
        /* <DEDUP_REMOVED lines=11> */
[----:B------:R-:W-:Y:S02]  /*60e0*/  SHF.L.U64.HI R25, R170, 0x2, R25 ;  /* 0x00000002aa197819 */ /* 0x000fe40000010219 */
[----:B------:R-:W-:Y:S02]  /*60f0*/  CS2R R74, SRZ ;  /* 0x00000000004a7805 */ /* 0x000fe4000001ff00 */
[-C--:B------:R-:W-:Y:S01]  /*6100*/  LEA.HI.X R41, R10, R46.reuse, R27, 0x2, P1 ;  /* 0x0000002e0a297211 */ /* 0x080fe200008f141b */
        /* <DEDUP_REMOVED lines=11> */
[C---:B------:R-:W-:Y:S01]  /*61c0*/  LEA R170, P3, R22.reuse, R47, 0x2 ;  /* 0x0000002f16aa7211 */ /* 0x040fe200078610ff */
[----:B------:R2:W-:Y:S01]  /*61d0*/  STL [R1+0x34], RZ ;  /* 0x000034ff01007387 */ /* 0x0005e20000100800 */
[----:B-1----:R-:W-:Y:S02]  /*61e0*/  SHF.R.S32.HI R2, RZ, 0x1f, R5 ;  /* 0x0000001fff027819 */ /* 0x002fe40000011405 */
[----:B------:R-:W-:Y:S02]  /*61f0*/  CS2R R82, SRZ ;  /* 0x0000000000527805 */ /* 0x000fe4000001ff00 */
[-C--:B------:R-:W-:Y:S01]  /*6200*/  LEA.HI.X R12, R21, R46.reuse, R0, 0x2, P2 ;  /* 0x0000002e150c7211 */ /* 0x080fe200010f1400 */
[----:B------:R2:W-:Y:S01]  /*6210*/  STL [R1+0x38], RZ ;  /* 0x000038ff01007387 */ /* 0x0005e20000100800 */
[----:B------:R-:W-:-:S02]  /*6220*/  LEA.HI.X R8, R22, R46, R3, 0x2, P3 ;  /* 0x0000002e16087211 */ /* 0x000fc400018f1403 */
        /* <DEDUP_REMOVED lines=9> */
[----:B------:R-:W-:Y:S01]  /*62c0*/  SHF.L.U64.HI R5, R5, 0x2, R2 ;  /* 0x0000000205057819 */ /* 0x000fe20000010202 */
[----:B------:R2:W-:Y:S01]  /*62d0*/  STL [R1+0x44], RZ ;  /* 0x000044ff01007387 */ /* 0x0005e20000100800 */
[----:B------:R-:W-:Y:S02]  /*62e0*/  SHF.R.U32.HI R26, RZ, 0x5, R184 ;  /* 0x00000005ff1a7819 */ /* 0x000fe400000116b8 */
[----:B------:R-:W-:Y:S02]  /*62f0*/  CS2R R90, SRZ ;  /* 0x00000000005a7805 */ /* 0x000fe4000001ff00 */
[----:B------:R-:W-:Y:S01]  /*6300*/  SHF.R.S32.HI R2, RZ, 0x1f, R13 ;  /* 0x0000001fff027819 */ /* 0x000fe2000001140d */
[----:B------:R2:W-:Y:S01]  /*6310*/  STL [R1+0x48], RZ ;  /* 0x000048ff01007387 */ /* 0x0005e20000100800 */
[----:B------:R-:W-:-:S02]  /*6320*/  LEA R34, P0, R13, R47, 0x2 ;  /* 0x0000002f0d227211 */ /* 0x000fc400078010ff */
[----:B------:R-:W-:Y:S02]  /*6330*/  CS2R R92, SRZ ;  /* 0x00000000005c7805 */ /* 0x000fe4000001ff00 */
[-C--:B------:R-:W-:Y:S01]  /*6340*/  LEA.HI.X R175, R153, R46.reuse, R0, 0x2, P2 ;  /* 0x0000002e99af7211 */ /* 0x080fe200010f1400 */
[----:B------:R2:W-:Y:S01]  /*6350*/  STL [R1+0x4c], RZ ;  /* 0x00004cff01007387 */ /* 0x0005e20000100800 */
[----:B------:R-:W-:Y:S02]  /*6360*/  LEA.HI.X R6, R154, R46, R3, 0x2, P3 ;  /* 0x0000002e9a067211 */ /* 0x000fe400018f1403 */
[----:B------:R-:W-:Y:S02]  /*6370*/  CS2R R94, SRZ ;  /* 0x00000000005e7805 */ /* 0x000fe4000001ff00 */
[----:B------:R-:W-:Y:S01]  /*6380*/  SHF.R.S32.HI R0, RZ, 0x1f, R157 ;  /* 0x0000001fff007819 */ /* 0x000fe2000001149d */
[----:B------:R2:W-:Y:S01]  /*6390*/  STL [R1+0x50], RZ ;  /* 0x000050ff01007387 */ /* 0x0005e20000100800 */
[----:B------:R-:W-:-:S02]  /*63a0*/  SHF.R.S32.HI R3, RZ, 0x1f, R158 ;  /* 0x0000001fff037819 */ /* 0x000fc4000001149e */
[----:B------:R-:W-:Y:S02]  /*63b0*/  CS2R R96, SRZ ;  /* 0x0000000000607805 */ /* 0x000fe4000001ff00 */
[-C--:B------:R-:W-:Y:S01]  /*63c0*/  LEA R184, P2, R157, R47.reuse, 0x2 ;  /* 0x0000002f9db87211 */ /* 0x080fe200078410ff */
[----:B------:R2:W-:Y:S01]  /*63d0*/  STL [R1+0x54], RZ ;  /* 0x000054ff01007387 */ /* 0x0005e20000100800 */
[----:B------:R-:W-:Y:S02]  /*63e0*/  LEA R186, P3, R158, R47, 0x2 ;  /* 0x0000002f9eba7211 */ /* 0x000fe400078610ff */
[----:B------:R-:W-:Y:S02]  /*63f0*/  CS2R R98, SRZ ;  /* 0x0000000000627805 */ /* 0x000fe4000001ff00 */
[----:B------:R-:W-:Y:S01]  /*6400*/  R2UR UR15, R26 ;  /* 0x000000001a0f72ca */ /* 0x000fe200000e0000 */
[----:B------:R2:W-:Y:S01]  /*6410*/  STL [R1+0x58], RZ ;  /* 0x000058ff01007387 */ /* 0x0005e20000100800 */
[----:B------:R-:W-:-:S02]  /*6420*/  LEA.HI.X R35, R13, R46, R2, 0x2, P0 ;  /* 0x0000002e0d237211 */ /* 0x000fc400000f1402 */
[----:B------:R-:W-:Y:S02]  /*6430*/  CS2R R100, SRZ ;  /* 0x0000000000647805 */ /* 0x000fe4000001ff00 */
[----:B------:R-:W-:Y:S01]  /*6440*/  SHF.R.S32.HI R11, RZ, 0x1f, R14 ;  /* 0x0000001fff0b7819 */ /* 0x000fe2000001140e */
[----:B------:R2:W-:Y:S01]  /*6450*/  STL [R1+0x5c], RZ ;  /* 0x00005cff01007387 */ /* 0x0005e20000100800 */
[-C--:B------:R-:W-:Y:S02]  /*6460*/  LEA R32, P1, R14, R47.reuse, 0x2 ;  /* 0x0000002f0e207211 */ /* 0x080fe400078210ff */
        /* <DEDUP_REMOVED lines=17> */
[-C--:B------:R-:W-:Y:S01]  /*6580*/  LEA.HI.X R33, R14, R46.reuse, R11, 0x2, P1 ;  /* 0x0000002e0e217211 */ /* 0x080fe200008f140b */
        /* <DEDUP_REMOVED lines=41> */
[----:B------:R-:W-:-:S02]  /*6820*/  LEA R208, P3, R169, R47, 0x2 ;  /* 0x0000002fa9d07211 */ /* 0x000fc400078610ff */
[----:B------:R-:W-:Y:S02]  /*6830*/  CS2R R148, SRZ ;  /* 0x0000000000947805 */ /* 0x000fe4000001ff00 */
[-C--:B------:R-:W-:Y:S01]  /*6840*/  LEA.HI.X R173, R152, R46.reuse, R11, 0x2, P1 ;  /* 0x0000002e98ad7211 */ /* 0x080fe200008f140b */
[----:B------:R2:W-:Y:S01]  /*6850*/  STL [R1+0x9c], RZ ;  /* 0x00009cff01007387 */ /* 0x0005e20000100800 */
[-C--:B------:R-:W-:Y:S02]  /*6860*/  LEA.HI.X R179, R155, R46.reuse, R2, 0x2, P0 ;  /* 0x0000002e9bb37211 */ /* 0x080fe400000f1402 */
[----:B------:R-:W-:Y:S02]  /*6870*/  CS2R R150, SRZ ;  /* 0x0000000000967805 */ /* 0x000fe4000001ff00 */
[----:B------:R-:W-:Y:S01]  /*6880*/  SHF.R.S32.HI R11, RZ, 0x1f, R156 ;  /* 0x0000001fff0b7819 */ /* 0x000fe2000001149c */
[----:B------:R2:W-:Y:S01]  /*6890*/  STL [R1+0xa0], RZ ;  /* 0x0000a0ff01007387 */ /* 0x0005e20000100800 */
[-C--:B------:R-:W-:Y:S01]  /*68a0*/  LEA R182, P1, R156, R47.reuse, 0x2 ;  /* 0x0000002f9cb67211 */ /* 0x080fe200078210ff */
[----:B------:R-:W-:Y:S01]  /*68b0*/  UMOV UR13, 0x1 ;  /* 0x00000001000d7882 */ /* 0x000fe20000000000 */
[----:B------:R-:W-:Y:S01]  /*68c0*/  SHF.R.S32.HI R2, RZ, 0x1f, R159 ;  /* 0x0000001fff027819 */ /* 0x000fe2000001149f */
[----:B------:R2:W-:Y:S01]  /*68d0*/  STL [R1+0xa4], RZ ;  /* 0x0000a4ff01007387 */ /* 0x0005e20000100800 */
[----:B------:R-:W-:Y:S01]  /*68e0*/  LEA R188, P0, R159, R47, 0x2 ;  /* 0x0000002f9fbc7211 */ /* 0x000fe200078010ff */
[----:B------:R-:W-:Y:S01]  /*68f0*/  UMOV UR14, 0xffffffff ;  /* 0xffffffff000e7882 */ /* 0x000fe20000000000 */
[----:B------:R-:W-:Y:S01]  /*6900*/  LEA.HI.X R0, R169, R46, R0, 0x2, P3 ;  /* 0x0000002ea9007211 */ /* 0x000fe200018f1400 */
[----:B------:R2:W-:Y:S01]  /*6910*/  STL [R1+0xa8], RZ ;  /* 0x0000a8ff01007387 */ /* 0x0005e20000100800 */
[----:B------:R-:W-:-:S02]  /*6920*/  IADD3 R20, P3, R42, UR4, RZ ;  /* 0x000000042a147c10 */ /* 0x000fc4000ff7e0ff */
[-C--:B------:R-:W-:Y:S01]  /*6930*/  LEA.HI.X R181, R156, R46.reuse, R11, 0x2, P1 ;  /* 0x0000002e9cb57211 */ /* 0x080fe200008f140b */
[----:B------:R2:W-:Y:S01]  /*6940*/  STL [R1+0xac], RZ ;  /* 0x0000acff01007387 */ /* 0x0005e20000100800 */
[----:B------:R-:W-:Y:S02]  /*6950*/  LEA.HI.X R187, R159, R46, R2, 0x2, P0 ;  /* 0x0000002e9fbb7211 */ /* 0x000fe400000f1402 */
[----:B------:R-:W-:Y:S01]  /*6960*/  SHF.R.S32.HI R11, RZ, 0x1f, R160 ;  /* 0x0000001fff0b7819 */ /* 0x000fe200000114a0 */
[----:B------:R2:W-:Y:S01]  /*6970*/  STL [R1+0xb0], RZ ;  /* 0x0000b0ff01007387 */ /* 0x0005e20000100800 */
[-C--:B------:R-:W-:Y:S02]  /*6980*/  LEA R190, P1, R160, R47.reuse, 0x2 ;  /* 0x0000002fa0be7211 */ /* 0x080fe400078210ff */
[----:B------:R-:W-:Y:S01]  /*6990*/  SHF.R.S32.HI R2, RZ, 0x1f, R163 ;  /* 0x0000001fff027819 */ /* 0x000fe200000114a3 */
[----:B------:R2:W-:Y:S01]  /*69a0*/  STL [R1+0xb4], RZ ;  /* 0x0000b4ff01007387 */ /* 0x0005e20000100800 */
[----:B------:R-:W-:-:S02]  /*69b0*/  LEA R196, P0, R163, R47, 0x2 ;  /* 0x0000002fa3c47211 */ /* 0x000fc400078010ff */
[----:B------:R-:W-:Y:S01]  /*69c0*/  IADD3.X R19, R43, UR5, RZ, P3, !PT ;  /* 0x000000052b137c10 */ /* 0x000fe20009ffe4ff */
[----:B------:R2:W-:Y:S01]  /*69d0*/  STL [R1+0xb8], RZ ;  /* 0x0000b8ff01007387 */ /* 0x0005e20000100800 */
[----:B------:R-:W-:Y:S02]  /*69e0*/  SHF.R.S32.HI R3, RZ, 0x1f, R168 ;  /* 0x0000001fff037819 */ /* 0x000fe400000114a8 */
[----:B------:R-:W-:Y:S02]  /*69f0*/  CS2R R42, SRZ ;  /* 0x00000000002a7805 */ /* 0x000fe4000001ff00 */
[----:B------:R-:W-:Y:S01]  /*6a00*/  LEA R206, P2, R168, R47, 0x2 ;  /* 0x0000002fa8ce7211 */ /* 0x000fe200078410ff */
[----:B------:R2:W-:Y:S01]  /*6a10*/  STL [R1+0xbc], RZ ;  /* 0x0000bcff01007387 */ /* 0x0005e20000100800 */
[----:B------:R-:W-:Y:S02]  /*6a20*/  IADD3 R158, P3, R32, UR4, RZ ;  /* 0x00000004209e7c10 */ /* 0x000fe4000ff7e0ff */
[----:B------:R-:W-:Y:S01]  /*6a30*/  IADD3 R18, P4, R44, UR4, RZ ;  /* 0x000000042c127c10 */ /* 0x000fe2000ff9e0ff */
[----:B------:R2:W-:Y:S01]  /*6a40*/  STL [R1+0xc0], RZ ;  /* 0x0000c0ff01007387 */ /* 0x0005e20000100800 */
[----:B------:R-:W-:-:S02]  /*6a50*/  LEA.HI.X R189, R160, R46, R11, 0x2, P1 ;  /* 0x0000002ea0bd7211 */ /* 0x000fc400008f140b */
[-C--:B------:R-:W-:Y:S01]  /*6a60*/  LEA.HI.X R195, R163, R46.reuse, R2, 0x2, P0 ;  /* 0x0000002ea3c37211 */ /* 0x080fe200000f1402 */
[----:B------:R2:W-:Y:S01]  /*6a70*/  STL [R1+0xc4], RZ ;  /* 0x0000c4ff01007387 */ /* 0x0005e20000100800 */
[----:B------:R-:W-:Y:S02]  /*6a80*/  SHF.R.S32.HI R11, RZ, 0x1f, R164 ;  /* 0x0000001fff0b7819 */ /* 0x000fe400000114a4 */
[-C--:B------:R-:W-:Y:S01]  /*6a90*/  LEA R198, P1, R164, R47.reuse, 0x2 ;  /* 0x0000002fa4c67211 */ /* 0x080fe200078210ff */
[----:B------:R2:W-:Y:S01]  /*6aa0*/  STL [R1+0xc8], RZ ;  /* 0x0000c8ff01007387 */ /* 0x0005e20000100800 */
[----:B------:R-:W-:Y:S02]  /*6ab0*/  SHF.R.S32.HI R2, RZ, 0x1f, R167 ;  /* 0x0000001fff027819 */ /* 0x000fe400000114a7 */
[----:B------:R-:W-:Y:S01]  /*6ac0*/  LEA R204, P0, R167, R47, 0x2 ;  /* 0x0000002fa7cc7211 */ /* 0x000fe200078010ff */
[----:B------:R2:W-:Y:S01]  /*6ad0*/  STL [R1+0xcc], RZ ;  /* 0x0000ccff01007387 */ /* 0x0005e20000100800 */
[----:B------:R-:W-:-:S02]  /*6ae0*/  LEA.HI.X R205, R168, R46, R3, 0x2, P2 ;  /* 0x0000002ea8cd7211 */ /* 0x000fc400010f1403 */
[----:B------:R-:W-:Y:S01]  /*6af0*/  IADD3.X R157, R33, UR5, RZ, P3, !PT ;  /* 0x00000005219d7c10 */ /* 0x000fe20009ffe4ff */
[----:B------:R2:W-:Y:S01]  /*6b00*/  STL [R1+0xd0], RZ ;  /* 0x0000d0ff01007387 */ /* 0x0005e20000100800 */
[----:B------:R-:W-:Y:S02]  /*6b10*/  IADD3 R154, P5, R36, UR4, RZ ;  /* 0x00000004249a7c10 */ /* 0x000fe4000ffbe0ff */
[----:B------:R-:W-:Y:S02]  /*6b20*/  CS2R R32, SRZ ;  /* 0x0000000000207805 */ /* 0x000fe4000001ff00 */
[----:B------:R-:W-:Y:S01]  /*6b30*/  IADD3 R168, P3, R10, UR4, RZ ;  /* 0x000000040aa87c10 */ /* 0x000fe2000ff7e0ff */
[----:B------:R2:W-:Y:S01]  /*6b40*/  STL [R1+0xd4], RZ ;  /* 0x0000d4ff01007387 */ /* 0x0005e20000100800 */
[----:B------:R-:W-:Y:S02]  /*6b50*/  IADD3.X R17, R45, UR5, RZ, P4, !PT ;  /* 0x000000052d117c10 */ /* 0x000fe4000a7fe4ff */
[----:B------:R-:W-:-:S02]  /*6b60*/  CS2R R44, SRZ ;  /* 0x00000000002c7805 */ /* 0x000fc4000001ff00 */
[----:B------:R-:W-:Y:S01]  /*6b70*/  IADD3 R22, P2, R40, UR4, RZ ;  /* 0x0000000428167c10 */ /* 0x000fe2000ff5e0ff */
[----:B------:R2:W-:Y:S01]  /*6b80*/  STL [R1+0xd8], RZ ;  /* 0x0000d8ff01007387 */ /* 0x0005e20000100800 */
[----:B------:R-:W-:Y:S02]  /*6b90*/  IADD3 R152, P6, R38, UR4, RZ ;  /* 0x0000000426987c10 */ /* 0x000fe4000ffde0ff */
[----:B------:R-:W-:Y:S01]  /*6ba0*/  IADD3 R156, P4, R34, UR4, RZ ;  /* 0x00000004229c7c10 */ /* 0x000fe2000ff9e0ff */
[----:B------:R2:W-:Y:S01]  /*6bb0*/  STL [R1+0xdc], RZ ;  /* 0x0000dcff01007387 */ /* 0x0005e20000100800 */
[-C--:B------:R-:W-:Y:S02]  /*6bc0*/  LEA.HI.X R11, R164, R46.reuse, R11, 0x2, P1 ;  /* 0x0000002ea40b7211 */ /* 0x080fe400008f140b */
[----:B------:R-:W-:Y:S01]  /*6bd0*/  LEA.HI.X R2, R167, R46, R2, 0x2, P0 ;  /* 0x0000002ea7027211 */ /* 0x000fe200000f1402 */
[----:B------:R2:W-:Y:S01]  /*6be0*/  STL [R1+0xe0], RZ ;  /* 0x0000e0ff01007387 */ /* 0x0005e20000100800 */
[----:B------:R-:W-:-:S02]  /*6bf0*/  LEA R177, P1, R16, R177, 0x3 ;  /* 0x000000b110b17211 */ /* 0x000fc400078218ff */
[----:B------:R-:W-:Y:S02]  /*6c00*/  CS2R R46, SRZ ;  /* 0x00000000002e7805 */ /* 0x000fe4000001ff00 */
[----:B------:R-:W-:Y:S01]  /*6c10*/  IADD3.X R153, R37, UR5, RZ, P5, !PT ;  /* 0x0000000525997c10 */ /* 0x000fe2000affe4ff */
[----:B------:R2:W-:Y:S01]  /*6c20*/  STL [R1+0xe4], RZ ;  /* 0x0000e4ff01007387 */ /* 0x0005e20000100800 */
[----:B------:R-:W-:Y:S02]  /*6c30*/  IADD3.X R167, R12, UR5, RZ, P3, !PT ;  /* 0x000000050ca77c10 */ /* 0x000fe40009ffe4ff */
[----:B------:R-:W-:Y:S02]  /*6c40*/  CS2R R36, SRZ ;  /* 0x0000000000247805 */ /* 0x000fe4000001ff00 */
[----:B------:R-:W-:Y:S01]  /*6c50*/  IADD3 R164, P5, R26, UR4, RZ ;  /* 0x000000041aa47c10 */ /* 0x000fe2000ffbe0ff */
[----:B------:R2:W-:Y:S01]  /*6c60*/  STL [R1+0xe8], RZ ;  /* 0x0000e8ff01007387 */ /* 0x0005e20000100800 */
[----:B------:R-:W-:-:S02]  /*6c70*/  IADD3 R178, P3, R178, UR4, RZ ;  /* 0x00000004b2b27c10 */ /* 0x000fc4000ff7e0ff */
[----:B------:R-:W-:Y:S01]  /*6c80*/  IADD3.X R21, R41, UR5, RZ, P2, !PT ;  /* 0x0000000529157c10 */ /* 0x000fe200097fe4ff */
[----:B------:R2:W-:Y:S01]  /*6c90*/  STL [R1+0xec], RZ ;  /* 0x0000ecff01007387 */ /* 0x0005e20000100800 */
[----:B------:R-:W-:Y:S02]  /*6ca0*/  IADD3.X R23, R39, UR5, RZ, P6, !PT ;  /* 0x0000000527177c10 */ /* 0x000fe4000b7fe4ff */
[----:B------:R-:W-:Y:S02]  /*6cb0*/  CS2R R38, SRZ ;  /* 0x0000000000267805 */ /* 0x000fe4000001ff00 */
[----:B------:R-:W-:Y:S01]  /*6cc0*/  IADD3.X R155, R35, UR5, RZ, P4, !PT ;  /* 0x00000005239b7c10 */ /* 0x000fe2000a7fe4ff */
[----:B------:R2:W-:Y:S01]  /*6cd0*/  STL [R1+0xf0], RZ ;  /* 0x0000f0ff01007387 */ /* 0x0005e20000100800 */
[----:B------:R-:W-:Y:S02]  /*6ce0*/  IADD3 R160, P2, R30, UR4, RZ ;  /* 0x000000041ea07c10 */ /* 0x000fe4000ff5e0ff */
[----:B------:R-:W-:-:S02]  /*6cf0*/  CS2R R34, SRZ ;  /* 0x0000000000227805 */ /* 0x000fc4000001ff00 */
[----:B------:R-:W-:Y:S01]  /*6d00*/  IADD3 R162, P6, R28, UR4, RZ ;  /* 0x000000041ca27c10 */ /* 0x000fe2000ffde0ff */
[----:B------:R2:W-:Y:S01]  /*6d10*/  STL [R1+0xf4], RZ ;  /* 0x0000f4ff01007387 */ /* 0x0005e20000100800 */
[----:B------:R-:W-:Y:S02]  /*6d20*/  IADD3 R166, P4, R13, UR4, RZ ;  /* 0x000000040da67c10 */ /* 0x000fe4000ff9e0ff */
[----:B------:R-:W-:Y:S02]  /*6d30*/  CS2R R40, SRZ ;  /* 0x0000000000287805 */ /* 0x000fe4000001ff00 */
[----:B------:R-:W-:Y:S01]  /*6d40*/  IADD3 R3, P0, R177, UR6, RZ ;  /* 0x00000006b1037c10 */ /* 0x000fe2000ff1e0ff */
[----:B------:R2:W-:Y:S01]  /*6d50*/  STL [R1+0xf8], RZ ;  /* 0x0000f8ff01007387 */ /* 0x0005e20000100800 */
[----:B------:R-:W-:Y:S02]  /*6d60*/  IADD3.X R163, R27, UR5, RZ, P5, !PT ;  /* 0x000000051ba37c10 */ /* 0x000fe4000affe4ff */
[----:B------:R-:W-:-:S02]  /*6d70*/  CS2R R26, SRZ ;  /* 0x00000000001a7805 */ /* 0x000fc4000001ff00 */
[----:B------:R-:W-:Y:S01]  /*6d80*/  IADD3.X R177, R6, UR5, RZ, P3, !PT ;  /* 0x0000000506b17c10 */ /* 0x000fe20009ffe4ff */
[----:B------:R2:W-:Y:S01]  /*6d90*/  STL [R1+0xfc], RZ ;  /* 0x0000fcff01007387 */ /* 0x0005e20000100800 */
[----:B------:R-:W-:Y:S02]  /*6da0*/  IADD3 R174, P5, R174, UR4, RZ ;  /* 0x00000004aeae7c10 */ /* 0x000fe4000ffbe0ff */
[----:B------:R-:W-:Y:S01]  /*6db0*/  IADD3 R188, P3, R188, UR4, RZ ;  /* 0x00000004bcbc7c10 */ /* 0x000fe2000ff7e0ff */
[----:B------:R2:W-:Y:S01]  /*6dc0*/  STL [R1+0x100], RZ ;  /* 0x000100ff01007387 */ /* 0x0005e20000100800 */
[----:B------:R-:W-:Y:S02]  /*6dd0*/  IADD3.X R159, R31, UR5, RZ, P2, !PT ;  /* 0x000000051f9f7c10 */ /* 0x000fe400097fe4ff */
[----:B------:R-:W-:Y:S02]  /*6de0*/  CS2R R30, SRZ ;  /* 0x00000000001e7805 */ /* 0x000fe4000001ff00 */
[----:B------:R-:W-:Y:S01]  /*6df0*/  IADD3.X R161, R29, UR5, RZ, P6, !PT ;  /* 0x000000051da17c10 */ /* 0x000fe2000b7fe4ff */
[----:B------:R2:W-:Y:S01]  /*6e00*/  STL [R1+0x104], RZ ;  /* 0x000104ff01007387 */ /* 0x0005e20000100800 */
[----:B------:R-:W-:Y:S01]  /*6e10*/  IADD3.X R165, R14, UR5, RZ, P4, !PT ;  /* 0x000000050ea57c10 */ /* 0x000fe2000a7fe4ff */
[----:B------:R-:W-:Y:S01]  /*6e20*/  IMAD.MOV.U32 R14, RZ, RZ, RZ ;  /* 0x000000ffff0e7224 */ /* 0x000fe200078e00ff */
[----:B------:R-:W-:Y:S01]  /*6e30*/  IADD3 R170, P2, R170, UR4, RZ ;  /* 0x00000004aaaa7c10 */ /* 0x000fe2000ff5e0ff */
[----:B------:R2:W-:Y:S01]  /*6e40*/  STL [R1+0x108], RZ ;  /* 0x000108ff01007387 */ /* 0x0005e20000100800 */
[----:B------:R-:W-:-:S02]  /*6e50*/  IADD3 R172, P6, R172, UR4, RZ ;  /* 0x00000004acac7c10 */ /* 0x000fc4000ffde0ff */
[----:B------:R-:W-:Y:S02]  /*6e60*/  CS2R R28, SRZ ;  /* 0x00000000001c7805 */ /* 0x000fe4000001ff00 */
[----:B------:R-:W-:Y:S01]  /*6e70*/  IADD3 R176, P4, R176, UR4, RZ ;  /* 0x00000004b0b07c10 */ /* 0x000fe2000ff9e0ff */
[----:B------:R2:W-:Y:S01]  /*6e80*/  STL [R1+0x10c], RZ ;  /* 0x00010cff01007387 */ /* 0x0005e20000100800 */
[----:B------:R-:W-:Y:S02]  /*6e90*/  IADD3.X R173, R173, UR5, RZ, P5, !PT ;  /* 0x00000005adad7c10 */ /* 0x000fe4000affe4ff */
[----:B------:R-:W-:Y:S01]  /*6ea0*/  IADD3.X R187, R187, UR5, RZ, P3, !PT ;  /* 0x00000005bbbb7c10 */ /* 0x000fe20009ffe4ff */
[----:B------:R2:W-:Y:S01]  /*6eb0*/  STL [R1+0x110], RZ ;  /* 0x000110ff01007387 */ /* 0x0005e20000100800 */
[----:B------:R-:W-:Y:S02]  /*6ec0*/  IADD3 R184, P5, R184, UR4, RZ ;  /* 0x00000004b8b87c10 */ /* 0x000fe4000ffbe0ff */
[----:B------:R-:W-:Y:S01]  /*6ed0*/  IADD3 R198, P3, R198, UR4, RZ ;  /* 0x00000004c6c67c10 */ /* 0x000fe2000ff7e0ff */
[----:B------:R2:W-:Y:S01]  /*6ee0*/  STL [R1+0x114], RZ ;  /* 0x000114ff01007387 */ /* 0x0005e20000100800 */
[----:B------:R-:W-:-:S02]  /*6ef0*/  IADD3.X R169, R8, UR5, RZ, P2, !PT ;  /* 0x0000000508a97c10 */ /* 0x000fc400097fe4ff */
[----:B------:R-:W-:Y:S01]  /*6f00*/  IADD3.X R171, R171, UR5, RZ, P6, !PT ;  /* 0x00000005abab7c10 */ /* 0x000fe2000b7fe4ff */
[----:B------:R2:W-:Y:S01]  /*6f10*/  STL [R1+0x118], RZ ;  /* 0x000118ff01007387 */ /* 0x0005e20000100800 */
[----:B------:R-:W-:Y:S02]  /*6f20*/  IADD3.X R175, R175, UR5, RZ, P4, !PT ;  /* 0x00000005afaf7c10 */ /* 0x000fe4000a7fe4ff */
[----:B------:R-:W-:Y:S01]  /*6f30*/  IADD3 R180, P2, R180, UR4, RZ ;  /* 0x00000004b4b47c10 */ /* 0x000fe2000ff5e0ff */
[----:B------:R2:W-:Y:S01]  /*6f40*/  STL [R1+0x11c], RZ ;  /* 0x00011cff01007387 */ /* 0x0005e20000100800 */
[----:B------:R-:W-:Y:S02]  /*6f50*/  IADD3 R182, P6, R182, UR4, RZ ;  /* 0x00000004b6b67c10 */ /* 0x000fe4000ffde0ff */
[----:B------:R-:W-:Y:S01]  /*6f60*/  IADD3 R186, P4, R186, UR4, RZ ;  /* 0x00000004baba7c10 */ /* 0x000fe2000ff9e0ff */
[----:B------:R2:W-:Y:S01]  /*6f70*/  STL [R1+0x120], RZ ;  /* 0x000120ff01007387 */ /* 0x0005e20000100800 */
[----:B------:R-:W-:-:S02]  /*6f80*/  IADD3.X R183, R183, UR5, RZ, P5, !PT ;  /* 0x00000005b7b77c10 */ /* 0x000fc4000affe4ff */
[----:B------:R-:W-:Y:S01]  /*6f90*/  IADD3.X R197, R11, UR5, RZ, P3, !PT ;  /* 0x000000050bc57c10 */ /* 0x000fe20009ffe4ff */
[----:B------:R2:W-:Y:S01]  /*6fa0*/  STL [R1+0x124], RZ ;  /* 0x000124ff01007387 */ /* 0x0005e20000100800 */
[----:B------:R-:W-:Y:S02]  /*6fb0*/  IADD3 R194, P5, R194, UR4, RZ ;  /* 0x00000004c2c27c10 */ /* 0x000fe4000ffbe0ff */
[----:B------:R-:W-:Y:S01]  /*6fc0*/  IADD3 R208, P3, R208, UR4, RZ ;  /* 0x00000004d0d07c10 */ /* 0x000fe2000ff7e0ff */
[----:B------:R2:W-:Y:S01]  /*6fd0*/  STL [R1+0x128], RZ ;  /* 0x000128ff01007387 */ /* 0x0005e20000100800 */
[----:B------:R-:W-:Y:S02]  /*6fe0*/  SHF.R.S32.HI R8, RZ, 0x1f, R214 ;  /* 0x0000001fff087819 */ /* 0x000fe400000114d6 */
[----:B------:R-:W-:Y:S01]  /*6ff0*/  SHF.R.S32.HI R10, RZ, 0x1f, R225 ;  /* 0x0000001fff0a7819 */ /* 0x000fe200000114e1 */
[----:B------:R2:W-:Y:S01]  /*7000*/  STL [R1+0x12c], RZ ;  /* 0x00012cff01007387 */ /* 0x0005e20000100800 */
[----:B------:R-:W-:-:S02]  /*7010*/  IADD3.X R179, R179, UR5, RZ, P2, !PT ;  /* 0x00000005b3b37c10 */ /* 0x000fc400097fe4ff */
[----:B------:R-:W-:Y:S01]  /*7020*/  IADD3.X R181, R181, UR5, RZ, P6, !PT ;  /* 0x00000005b5b57c10 */ /* 0x000fe2000b7fe4ff */
[----:B------:R2:W-:Y:S01]  /*7030*/  STL [R1+0x130], RZ ;  /* 0x000130ff01007387 */ /* 0x0005e20000100800 */
[----:B------:R-:W-:Y:S02]  /*7040*/  IADD3.X R185, R185, UR5, RZ, P4, !PT ;  /* 0x00000005b9b97c10 */ /* 0x000fe4000a7fe4ff */
[----:B------:R-:W-:Y:S01]  /*7050*/  SHF.R.S32.HI R11, RZ, 0x1f, R226 ;  /* 0x0000001fff0b7819 */ /* 0x000fe200000114e2 */
[----:B------:R2:W-:Y:S01]  /*7060*/  STL [R1+0x134], RZ ;  /* 0x000134ff01007387 */ /* 0x0005e20000100800 */
[----:B------:R-:W-:Y:S02]  /*7070*/  SHF.R.S32.HI R12, RZ, 0x1f, R227 ;  /* 0x0000001fff0c7819 */ /* 0x000fe400000114e3 */
[----:B------:R-:W-:Y:S01]  /*7080*/  SHF.R.S32.HI R242, RZ, 0x1f, R16 ;  /* 0x0000001ffff27819 */ /* 0x000fe20000011410 */
[----:B------:R2:W-:Y:S01]  /*7090*/  STL [R1+0x138], RZ ;  /* 0x000138ff01007387 */ /* 0x0005e20000100800 */
[----:B------:R-:W-:-:S02]  /*70a0*/  IADD3 R190, P2, R190, UR4, RZ ;  /* 0x00000004bebe7c10 */ /* 0x000fc4000ff5e0ff */
[----:B------:R-:W-:Y:S01]  /*70b0*/  IADD3 R192, P6, R192, UR4, RZ ;  /* 0x00000004c0c07c10 */ /* 0x000fe2000ffde0ff */
[----:B------:R2:W-:Y:S01]  /*70c0*/  STL [R1+0x13c], RZ ;  /* 0x00013cff01007387 */ /* 0x0005e20000100800 */
[----:B------:R-:W-:Y:S02]  /*70d0*/  IADD3 R196, P4, R196, UR4, RZ ;  /* 0x00000004c4c47c10 */ /* 0x000fe4000ff9e0ff */
[----:B------:R-:W-:Y:S01]  /*70e0*/  SHF.R.S32.HI R13, RZ, 0x1f, R228 ;  /* 0x0000001fff0d7819 */ /* 0x000fe200000114e4 */
[----:B------:R2:W-:Y:S01]  /*70f0*/  STL [R1+0x140], RZ ;  /* 0x000140ff01007387 */ /* 0x0005e20000100800 */
[----:B------:R-:W-:Y:S02]  /*7100*/  SHF.R.S32.HI R127, RZ, 0x1f, R229 ;  /* 0x0000001fff7f7819 */ /* 0x000fe400000114e5 */
[----:B------:R-:W-:Y:S01]  /*7110*/  SHF.R.S32.HI R128, RZ, 0x1f, R230 ;  /* 0x0000001fff807819 */ /* 0x000fe200000114e6 */
[----:B------:R2:W-:Y:S01]  /*7120*/  STL [R1+0x144], RZ ;  /* 0x000144ff01007387 */ /* 0x0005e20000100800 */
[----:B------:R-:W-:-:S02]  /*7130*/  SHF.R.S32.HI R129, RZ, 0x1f, R231 ;  /* 0x0000001fff817819 */ /* 0x000fc400000114e7 */
[----:B------:R-:W-:Y:S01]  /*7140*/  SHF.R.S32.HI R130, RZ, 0x1f, R215 ;  /* 0x0000001fff827819 */ /* 0x000fe200000114d7 */
[----:B------:R2:W-:Y:S01]  /*7150*/  STL [R1+0x148], RZ ;  /* 0x000148ff01007387 */ /* 0x0005e20000100800 */
[----:B------:R-:W-:Y:S02]  /*7160*/  SHF.R.S32.HI R131, RZ, 0x1f, R232 ;  /* 0x0000001fff837819 */ /* 0x000fe400000114e8 */
[----:B------:R-:W-:Y:S01]  /*7170*/  IADD3.X R193, R193, UR5, RZ, P5, !PT ;  /* 0x00000005c1c17c10 */ /* 0x000fe2000affe4ff */
[----:B------:R2:W-:Y:S01]  /*7180*/  STL [R1+0x14c], RZ ;  /* 0x00014cff01007387 */ /* 0x0005e20000100800 */
[----:B------:R-:W-:Y:S01]  /*7190*/  IADD3.X R207, R0, UR5, RZ, P3, !PT ;  /* 0x0000000500cf7c10 */ /* 0x000fe20009ffe4ff */
[----:B------:R-:W-:Y:S01]  /*71a0*/  IMAD.MOV.U32 R0, RZ, RZ, R210 ;  /* 0x000000ffff007224 */ /* 0x000fe200078e00d2 */
[----:B------:R-:W-:Y:S01]  /*71b0*/  SHF.R.S32.HI R132, RZ, 0x1f, R233 ;  /* 0x0000001fff847819 */ /* 0x000fe200000114e9 */
[----:B------:R2:W-:Y:S01]  /*71c0*/  STL [R1+0x150], RZ ;  /* 0x000150ff01007387 */ /* 0x0005e20000100800 */
[----:B------:R-:W-:-:S02]  /*71d0*/  SHF.R.S32.HI R133, RZ, 0x1f, R234 ;  /* 0x0000001fff857819 */ /* 0x000fc400000114ea */
[----:B------:R-:W-:Y:S01]  /*71e0*/  SHF.R.S32.HI R134, RZ, 0x1f, R235 ;  /* 0x0000001fff867819 */ /* 0x000fe200000114eb */
[----:B------:R2:W-:Y:S01]  /*71f0*/  STL [R1+0x154], RZ ;  /* 0x000154ff01007387 */ /* 0x0005e20000100800 */
[----:B------:R-:W-:Y:S02]  /*7200*/  SHF.L.U64.HI R8, R214, 0x2, R8 ;  /* 0x00000002d6087819 */ /* 0x000fe40000010208 */
[----:B------:R-:W-:Y:S01]  /*7210*/  SHF.L.U64.HI R141, R225, 0x2, R10 ;  /* 0x00000002e18d7819 */ /* 0x000fe2000001020a */
[----:B------:R2:W-:Y:S01]  /*7220*/  STL [R1+0x158], RZ ;  /* 0x000158ff01007387 */ /* 0x0005e20000100800 */
[----:B------:R-:W-:Y:S02]  /*7230*/  IADD3 R204, P5, R204, UR4, RZ ;  /* 0x00000004cccc7c10 */ /* 0x000fe4000ffbe0ff */
        /* <DEDUP_REMOVED lines=8> */
[----:B------:R-:W-:Y:S02]  /*72c0*/  IADD3.X R189, R189, UR5, RZ, P2, !PT ;  /* 0x00000005bdbd7c10 */ /* 0x000fe400097fe4ff */
[----:B------:R-:W-:Y:S01]  /*72d0*/  IADD3.X R191, R191, UR5, RZ, P6, !PT ;  /* 0x00000005bfbf7c10 */ /* 0x000fe2000b7fe4ff */
[----:B------:R2:W-:Y:S01]  /*72e0*/  STL [R1+0x168], RZ ;  /* 0x000168ff01007387 */ /* 0x0005e20000100800 */
[----:B------:R-:W-:-:S02]  /*72f0*/  IADD3.X R195, R195, UR5, RZ, P4, !PT ;  /* 0x00000005c3c37c10 */ /* 0x000fc4000a7fe4ff */
[----:B------:R-:W-:Y:S01]  /*7300*/  LEA.HI.X R25, R16, R25, R242, 0x3, P1 ;  /* 0x0000001910197211 */ /* 0x000fe200008f1cf2 */
[----:B------:R2:W-:Y:S01]  /*7310*/  STL [R1+0x16c], RZ ;  /* 0x00016cff01007387 */ /* 0x0005e20000100800 */
[----:B------:R-:W-:Y:S02]  /*7320*/  SHF.R.S32.HI R138, RZ, 0x1f, R209 ;  /* 0x0000001fff8a7819 */ /* 0x000fe400000114d1 */
[----:B------:R-:W-:Y:S01]  /*7330*/  SHF.R.S32.HI R139, RZ, 0x1f, R239 ;  /* 0x0000001fff8b7819 */ /* 0x000fe200000114ef */
[----:B------:R2:W-:Y:S01]  /*7340*/  STL [R1+0x170], RZ ;  /* 0x000170ff01007387 */ /* 0x0005e20000100800 */
[----:B------:R-:W-:Y:S02]  /*7350*/  SHF.R.S32.HI R140, RZ, 0x1f, R240 ;  /* 0x0000001fff8c7819 */ /* 0x000fe400000114f0 */
[----:B------:R-:W-:Y:S01]  /*7360*/  SHF.L.U64.HI R11, R228, 0x2, R13 ;  /* 0x00000002e40b7819 */ /* 0x000fe2000001020d */
[----:B------:R2:W-:Y:S01]  /*7370*/  STL [R1+0x174], RZ ;  /* 0x000174ff01007387 */ /* 0x0005e20000100800 */
[----:B------:R-:W-:-:S02]  /*7380*/  SHF.L.U64.HI R10, R229, 0x2, R127 ;  /* 0x00000002e50a7819 */ /* 0x000fc4000001027f */
[----:B------:R-:W-:Y:S01]  /*7390*/  SHF.L.U64.HI R8, R230, 0x2, R128 ;  /* 0x00000002e6087819 */ /* 0x000fe20000010280 */
[----:B------:R2:W-:Y:S01]  /*73a0*/  STL [R1+0x178], RZ ;  /* 0x000178ff01007387 */ /* 0x0005e20000100800 */
[----:B------:R-:W-:Y:S02]  /*73b0*/  SHF.R.S32.HI R210, RZ, 0x5, R126 ;  /* 0x00000005ffd27819 */ /* 0x000fe4000001147e */
[----:B------:R-:W-:Y:S02]  /*73c0*/  CS2R R126, SRZ ;  /* 0x00000000007e7805 */ /* 0x000fe4000001ff00 */
[----:B------:R-:W-:Y:S01]  /*73d0*/  IADD3 R200, P2, R200, UR4, RZ ;  /* 0x00000004c8c87c10 */ /* 0x000fe2000ff5e0ff */
[----:B------:R2:W-:Y:S01]  /*73e0*/  STL [R1+0x17c], RZ ;  /* 0x00017cff01007387 */ /* 0x0005e20000100800 */
[----:B------:R-:W-:Y:S02]  /*73f0*/  IADD3 R202, P6, R202, UR4, RZ ;  /* 0x00000004caca7c10 */ /* 0x000fe4000ffde0ff */
[----:B------:R-:W-:Y:S01]  /*7400*/  IADD3 R206, P4, R206, UR4, RZ ;  /* 0x00000004cece7c10 */ /* 0x000fe2000ff9e0ff */
[----:B------:R2:W-:Y:S01]  /*7410*/  STL [R1+0x180], RZ ;  /* 0x000180ff01007387 */ /* 0x0005e20000100800 */
[----:B------:R-:W-:-:S02]  /*7420*/  SHF.R.S32.HI R241, RZ, 0x1f, R216 ;  /* 0x0000001ffff17819 */ /* 0x000fc400000114d8 */
[----:B------:R-:W-:Y:S01]  /*7430*/  SHF.R.S32.HI R243, RZ, 0x1f, R217 ;  /* 0x0000001ffff37819 */ /* 0x000fe200000114d9 */
[----:B------:R2:W-:Y:S01]  /*7440*/  STL [R1+0x184], RZ ;  /* 0x000184ff01007387 */ /* 0x0005e20000100800 */
[----:B------:R-:W-:Y:S02]  /*7450*/  SHF.R.S32.HI R244, RZ, 0x1f, R218 ;  /* 0x0000001ffff47819 */ /* 0x000fe400000114da */
        /* <DEDUP_REMOVED lines=15> */
[----:B------:R-:W-:Y:S02]  /*7550*/  CS2R R128, SRZ ;  /* 0x0000000000807805 */ /* 0x000fe4000001ff00 */
[----:B------:R-:W-:Y:S01]  /*7560*/  SHF.L.U64.HI R8, R232, 0x2, R131 ;  /* 0x00000002e8087819 */ /* 0x000fe20000010283 */
[----:B------:R2:W-:Y:S01]  /*7570*/  STL [R1+0x19c], RZ ;  /* 0x00019cff01007387 */ /* 0x0005e20000100800 */
[----:B------:R-:W-:Y:S02]  /*7580*/  SHF.L.U64.HI R11, R233, 0x2, R132 ;  /* 0x00000002e90b7819 */ /* 0x000fe40000010284 */
[----:B------:R-:W-:Y:S02]  /*7590*/  CS2R R130, SRZ ;  /* 0x0000000000827805 */ /* 0x000fe4000001ff00 */
[----:B------:R-:W-:Y:S01]  /*75a0*/  SHF.L.U64.HI R10, R234, 0x2, R133 ;  /* 0x00000002ea0a7819 */ /* 0x000fe20000010285 */
[----:B------:R2:W-:Y:S01]  /*75b0*/  STL [R1+0x1a0], RZ ;  /* 0x0001a0ff01007387 */ /* 0x0005e20000100800 */
[----:B------:R-:W-:-:S02]  /*75c0*/  SHF.L.U64.HI R8, R235, 0x2, R134 ;  /* 0x00000002eb087819 */ /* 0x000fc40000010286 */
[----:B------:R-:W-:Y:S02]  /*75d0*/  CS2R R132, SRZ ;  /* 0x0000000000847805 */ /* 0x000fe4000001ff00 */
[----:B------:R-:W-:Y:S01]  /*75e0*/  IADD3.X R203, R2, UR5, RZ, P5, !PT ;  /* 0x0000000502cb7c10 */ /* 0x000fe2000affe4ff */
        /* <DEDUP_REMOVED lines=9> */
[C---:B------:R-:W-:Y:S01]  /*7680*/  SHF.L.U64.HI R6, R7.reuse, 0x2, R24 ;  /* 0x0000000207067819 */ /* 0x040fe20000010218 */
[----:B------:R-:W-:Y:S01]  /*7690*/  IMAD.SHL.U32 R7, R7, 0x4, RZ ;  /* 0x0000000407077824 */ /* 0x000fe200078e00ff */
[----:B------:R-:W-:Y:S01]  /*76a0*/  SHF.L.U64.HI R11, R209, 0x2, R138 ;  /* 0x00000002d10b7819 */ /* 0x000fe2000001028a */
[----:B------:R2:W-:Y:S01]  /*76b0*/  STL [R1+0x1b0], RZ ;  /* 0x0001b0ff01007387 */ /* 0x0005e20000100800 */
[----:B------:R-:W-:Y:S02]  /*76c0*/  SHF.L.U64.HI R10, R239, 0x2, R139 ;  /* 0x00000002ef0a7819 */ /* 0x000fe4000001028b */
[----:B------:R-:W-:-:S02]  /*76d0*/  CS2R R24, SRZ ;  /* 0x0000000000187805 */ /* 0x000fc4000001ff00 */
[----:B------:R-:W-:Y:S01]  /*76e0*/  SHF.L.U64.HI R8, R240, 0x2, R140 ;  /* 0x00000002f0087819 */ /* 0x000fe2000001028c */
[----:B------:R2:W-:Y:S01]  /*76f0*/  STL [R1+0x1b4], RZ ;  /* 0x0001b4ff01007387 */ /* 0x0005e20000100800 */
[----:B------:R-:W-:Y:S02]  /*7700*/  IADD3.X R199, R199, UR5, RZ, P2, !PT ;  /* 0x00000005c7c77c10 */ /* 0x000fe400097fe4ff */
[----:B------:R-:W-:Y:S02]  /*7710*/  CS2R R138, SRZ ;  /* 0x00000000008a7805 */ /* 0x000fe4000001ff00 */
[----:B------:R-:W-:Y:S01]  /*7720*/  IADD3.X R201, R201, UR5, RZ, P6, !PT ;  /* 0x00000005c9c97c10 */ /* 0x000fe2000b7fe4ff */
[----:B------:R2:W-:Y:S01]  /*7730*/  STL [R1+0x1b8], RZ ;  /* 0x0001b8ff01007387 */ /* 0x0005e20000100800 */
[----:B------:R-:W-:Y:S02]  /*7740*/  IADD3.X R205, R205, UR5, RZ, P4, !PT ;  /* 0x00000005cdcd7c10 */ /* 0x000fe4000a7fe4ff */
[----:B------:R-:W-:-:S02]  /*7750*/  CS2R R140, SRZ ;  /* 0x00000000008c7805 */ /* 0x000fc4000001ff00 */
[----:B------:R-:W-:Y:S01]  /*7760*/  SHF.L.U64.HI R242, R16, 0x2, R242 ;  /* 0x0000000210f27819 */ /* 0x000fe200000102f2 */
[----:B------:R2:W-:Y:S01]  /*7770*/  STL [R1+0x1bc], RZ ;  /* 0x0001bcff01007387 */ /* 0x0005e20000100800 */
[----:B------:R-:W-:Y:S01]  /*7780*/  SHF.L.U64.HI R241, R216, 0x2, R241 ;  /* 0x00000002d8f17819 */ /* 0x000fe200000102f1 */
[----:B------:R-:W-:Y:S01]  /*7790*/  VIADD R8, R210, 0xfffffffe ;  /* 0xfffffffed2087836 */ /* 0x000fe20000000000 */
[----:B------:R-:W-:Y:S01]  /*77a0*/  SHF.L.U64.HI R243, R217, 0x2, R243 ;  /* 0x00000002d9f37819 */ /* 0x000fe200000102f3 */
[----:B------:R2:W-:Y:S01]  /*77b0*/  STL [R1+0x1c0], RZ ;  /* 0x0001c0ff01007387 */ /* 0x0005e20000100800 */
[----:B------:R-:W-:Y:S02]  /*77c0*/  SHF.L.U64.HI R244, R218, 0x2, R244 ;  /* 0x00000002daf47819 */ /* 0x000fe400000102f4 */
[----:B------:R-:W-:Y:S01]  /*77d0*/  SHF.L.U64.HI R245, R212, 0x2, R245 ;  /* 0x00000002d4f57819 */ /* 0x000fe200000102f5 */
[----:B------:R2:W-:Y:S01]  /*77e0*/  STL [R1+0x1c4], RZ ;  /* 0x0001c4ff01007387 */ /* 0x0005e20000100800 */
[----:B------:R-:W-:-:S02]  /*77f0*/  SHF.L.U64.HI R246, R219, 0x2, R246 ;  /* 0x00000002dbf67819 */ /* 0x000fc400000102f6 */
[----:B------:R-:W-:Y:S01]  /*7800*/  SHF.L.U64.HI R247, R220, 0x2, R247 ;  /* 0x00000002dcf77819 */ /* 0x000fe200000102f7 */
[----:B------:R2:W-:Y:S01]  /*7810*/  STL [R1+0x1c8], RZ ;  /* 0x0001c8ff01007387 */ /* 0x0005e20000100800 */
[----:B------:R-:W-:Y:S02]  /*7820*/  SHF.L.U64.HI R248, R221, 0x2, R248 ;  /* 0x00000002ddf87819 */ /* 0x000fe400000102f8 */
[----:B------:R-:W-:Y:S01]  /*7830*/  SHF.L.U64.HI R249, R213, 0x2, R249 ;  /* 0x00000002d5f97819 */ /* 0x000fe200000102f9 */
[----:B------:R2:W-:Y:S01]  /*7840*/  STL [R1+0x1cc], RZ ;  /* 0x0001ccff01007387 */ /* 0x0005e20000100800 */
[----:B------:R-:W-:Y:S02]  /*7850*/  SHF.L.U64.HI R250, R222, 0x2, R250 ;  /* 0x00000002defa7819 */ /* 0x000fe400000102fa */
[----:B------:R-:W-:Y:S01]  /*7860*/  SHF.L.U64.HI R251, R223, 0x2, R251 ;  /* 0x00000002dffb7819 */ /* 0x000fe200000102fb */
[----:B------:R2:W-:Y:S01]  /*7870*/  STL [R1+0x1d0], RZ ;  /* 0x0001d0ff01007387 */ /* 0x0005e20000100800 */
[----:B------:R-:W-:-:S03]  /*7880*/  SHF.L.U64.HI R252, R224, 0x2, R252 ;  /* 0x00000002e0fc7819 */ /* 0x000fc600000102fc */
[----:B------:R2:W-:Y:S04]  /*7890*/  STL [R1+0x1d4], RZ ;  /* 0x0001d4ff01007387 */ /* 0x0005e80000100800 */
        /* <DEDUP_REMOVED lines=9> */
[----:B------:R2:W-:Y:S02]  /*7930*/  STL [R1+0x1fc], RZ ;  /* 0x0001fcff01007387 */ /* 0x0005e40000100800 */
.L_x_1:
[----:B------:R-:W-:Y:S01]  /*7940*/  STL.64 [R1+0x428], R250 ;  /* 0x000428fa01007387 */ /* 0x000fe20000100a00 */
[----:B------:R-:W-:Y:S01]  /*7950*/  UIADD3 UR14, UR14, 0x1, URZ ;  /* 0x000000010e0e7890 */ /* 0x000fe2000fffe03f */
[----:B------:R-:W-:-:S04]  /*7960*/  DEPBAR.LE SB0, 0x2 ;  /* 0x000080800000791a */ /* 0x000fc80000000000 */
[----:B------:R-:W-:Y:S04]  /*7970*/  STL.64 [R1+0x420], R248 ;  /* 0x000420f801007387 */ /* 0x000fe80000100a00 */
        /* <DEDUP_REMOVED lines=61> */
[----:B------:R1:W-:Y:S04]  /*7d50*/  STL.64 [R1+0x228], R124 ;  /* 0x0002287c01007387 */ /* 0x0003e80000100a00 */
[----:B-1----:R-:W3:Y:S04]  /*7d60*/  LDL.LU.64 R124, [R1] ;  /* 0x00000000017c7983 */ /* 0x002ee80000300a00 */
[----:B------:R-:W3:Y:S04]  /*7d70*/  LDL.LU.64 R126, [R1+0x8] ;  /* 0x00000800017e7983 */ /* 0x000ee80000300a00 */
        /* <DEDUP_REMOVED lines=61> */
[----:B------:R-:W3:Y:S01]  /*8150*/  LDL.LU.64 R250, [R1+0x1f8] ;  /* 0x0001f80001fa7983 */ /* 0x000ee20000300a00 */
[----:B------:R-:W-:-:S02]  /*8160*/  UISETP.GT.AND UP0, UPT, UR14, 0x2, UPT ;  /* 0x000000020e00788c */ /* 0x000fc4000bf04270 */
[----:B------:R-:W-:Y:S01]  /*8170*/  USHF.L.U32 UR5, UR15, 0x7, URZ ;  /* 0x000000070f057899 */ /* 0x000fe2000800063f */
[----:B------:R-:W-:Y:S01]  /*8180*/  BAR.SYNC.DEFER_BLOCKING 0x0 ;  /* 0x0000000000007b1d */ /* 0x000fe20000010000 */
[----:B------:R-:W-:Y:S02]  /*8190*/  USEL UR14, UR14, URZ, !UP0 ;  /* 0x0000003f0e0e7287 */ /* 0x000fe4000c000000 */
[----:B------:R-:W-:Y:S02]  /*81a0*/  ULOP3.LUT UR6, UR5, 0x200, URZ, 0xc0, !UPT ;  /* 0x0000020005067892 */ /* 0x000fe4000f8ec03f */
[----:B------:R-:W-:Y:S01]  /*81b0*/  ULEA UR4, UR14, UR12, 0xf ;  /* 0x0000000c0e047291 */ /* 0x000fe2000f8e783f */
[----:B------:R-:W-:-:S03]  /*81c0*/  UMOV UR7, 0x40000040 ;  /* 0x4000004000077882 */ /* 0x000fc60000000000 */
[----:B------:R-:W-:Y:S02]  /*81d0*/  UIADD3 UR5, UR4, 0x18000, URZ ;  /* 0x0001800004057890 */ /* 0x000fe4000fffe03f */
[----:B------:R-:W-:Y:S02]  /*81e0*/  ULEA.HI UR6, UR4, UR6, URZ, 0x1c ;  /* 0x0000000604067291 */ /* 0x000fe4000f8fe03f */
[----:B------:R-:W-:Y:S02]  /*81f0*/  USHF.R.U32.HI UR5, URZ, 0x4, UR5 ;  /* 0x000000043f057899 */ /* 0x000fe40008011605 */
[----:B------:R-:W-:Y:S02]  /*8200*/  ULOP3.LUT UR4, UR6, 0x3fff, URZ, 0xc0, !UPT ;  /* 0x00003fff06047892 */ /* 0x000fe4000f8ec03f */
[----:B------:R-:W-:Y:S02]  /*8210*/  USGXT.U32 UR6, UR5, 0xe ;  /* 0x0000000e0506789a */ /* 0x000fe40008000000 */
[----:B------:R-:W-:Y:S01]  /*8220*/  UIADD3 UR8, UP0, UR4, 0x2, URZ ;  /* 0x0000000204087890 */ /* 0x000fe2000ff1e03f */
[----:B------:R-:W-:Y:S01]  /*8230*/  UMOV UR5, 0x40000040 ;  /* 0x4000004000057882 */ /* 0x000fe20000000000 */
[----:B------:R-:W-:Y:S01]  /*8240*/  UIADD3 UR10, UP1, UR6, 0x2, URZ ;  /* 0x00000002060a7890 */ /* 0x000fe2000ff3e03f */
[----:B---3--:R-:W-:-:S06]  /*8250*/  WARPGROUP.ARRIVE ;  /* 0x00000000000079c5 */ /* 0x008fcc0000000000 */
[----:B------:R-:W-:Y:S01]  /*8260*/  HGMMA.64x256x8.F32.TF32 R124, gdesc[UR4], R124, gsb0 ;  /* 0x07e00000047c79f0 */ /* 0x000fe2000800287c */
[----:B------:R-:W-:Y:S01]  /*8270*/  UMOV UR4, URZ ;  /* 0x0000003f00047c82 */ /* 0x000fe20008000000 */
[----:B------:R-:W-:Y:S01]  /*8280*/  UMOV UR5, URZ ;  /* 0x0000003f00057c82 */ /* 0x000fe20008000000 */
[----:B------:R-:W-:Y:S02]  /*8290*/  UIADD3.X UR9, UR4, 0x40000040, URZ, UP0, !UPT ;  /* 0x4000004004097890 */ /* 0x000fe400087fe43f */
[----:B------:R-:W-:Y:S02]  /*82a0*/  UIADD3.X UR11, UR5, 0x40000040, URZ, UP1, !UPT ;  /* 0x40000040050b7890 */ /* 0x000fe40008ffe43f */
[----:B------:R-:W-:Y:S02]  /*82b0*/  UIADD3.64 UR20, UR8, 0x2, URZ ;  /* 0x0000000208147897 */ /* 0x000fe4000fffe03f */
[----:B------:R-:W-:Y:S02]  /*82c0*/  UIADD3.64 UR22, UR10, 0x2, URZ ;  /* 0x000000020a167897 */ /* 0x000fe4000fffe03f */
[----:B------:R-:W-:-:S02]  /*82d0*/  UIADD3.64 UR24, UR8, 0x4, URZ ;  /* 0x0000000408187897 */ /* 0x000fc4000fffe03f */
[----:B------:R-:W-:Y:S01]  /*82e0*/  UIADD3.64 UR26, UR10, 0x4, URZ ;  /* 0x000000040a1a7897 */ /* 0x000fe2000fffe03f */
[----:B------:R-:W-:Y:S02]  /*82f0*/  WARPGROUP.DEPBAR.LE gsb0, 0x0 ;  /* 0x00008000000079c5 */ /* 0x000fe40000010000 */
[----:B------:R-:W-:-:S12]  /*8300*/  WARPGROUP.ARRIVE ;  /* 0x00000000000079c5 */ /* 0x000fd80000000000 */
[----:B------:R-:W-:Y:S03]  /*8310*/  HGMMA.64x256x8.F32.TF32 R124, gdesc[UR8], R124, gsb0 ;  /* 0x07e00000087c79f0 */ /* 0x000fe6000800287c */
[----:B------:R-:W-:Y:S02]  /*8320*/  WARPGROUP.DEPBAR.LE gsb0, 0x0 ;  /* 0x00008000000079c5 */ /* 0x000fe40000010000 */
[----:B------:R-:W-:-:S15]  /*8330*/  WARPGROUP.ARRIVE ;  /* 0x00000000000079c5 */ /* 0x000fde0000000000 */
[----:B------:R-:W-:-:S08]  /*8340*/  NOP ;  /* 0x0000000000007918 */ /* 0x000fd00000000000 */
[----:B------:R-:W-:Y:S03]  /*8350*/  HGMMA.64x256x8.F32.TF32 R124, gdesc[UR20], R124, gsb0 ;  /* 0x07e00000147c79f0 */ /* 0x000fe6000800287c */
[----:B------:R-:W-:Y:S02]  /*8360*/  WARPGROUP.DEPBAR.LE gsb0, 0x0 ;  /* 0x00008000000079c5 */ /* 0x000fe40000010000 */
[----:B------:R-:W-:-:S15]  /*8370*/  WARPGROUP.ARRIVE ;  /* 0x00000000000079c5 */ /* 0x000fde0000000000 */
[----:B------:R-:W-:-:S08]  /*8380*/  NOP ;  /* 0x0000000000007918 */ /* 0x000fd00000000000 */
[----:B------:R-:W-:Y:S03]  /*8390*/  HGMMA.64x256x8.F32.TF32 R124, gdesc[UR24], R124, gsb0 ;  /* 0x07e00000187c79f0 */ /* 0x000fe6000800287c */
[----:B------:R-:W-:Y:S02]  /*83a0*/  WARPGROUP.DEPBAR.LE gsb0, 0x0 ;  /* 0x00008000000079c5 */ /* 0x000fe40000010000 */
[----:B------:R-:W-:Y:S04]  /*83b0*/  STL.64 [R1], R124 ;  /* 0x0000007c01007387 */ /* 0x000fe80000100a00 */
        /* <DEDUP_REMOVED lines=63> */
[----:B-1----:R-:W3:Y:S04]  /*87b0*/  LDL.LU.64 R250, [R1+0x428] ;  /* 0x0004280001fa7983 */ /* 0x002ee80000300a00 */
[----:B------:R-:W4:Y:S04]  /*87c0*/  LDL.LU.64 R248, [R1+0x420] ;  /* 0x0004200001f87983 */ /* 0x000f280000300a00 */
[----:B------:R-:W5:Y:S04]  /*87d0*/  LDL.LU.64 R246, [R1+0x418] ;  /* 0x0004180001f67983 */ /* 0x000f680000300a00 */
[----:B------:R-:W2:Y:S04]  /*87e0*/  LDL.LU.64 R244, [R1+0x410] ;  /* 0x0004100001f47983 */ /* 0x000ea80000300a00 */
[----:B------:R-:W2:Y:S04]  /*87f0*/  LDL.LU.64 R242, [R1+0x408] ;  /* 0x0004080001f27983 */ /* 0x000ea80000300a00 */
[----:B------:R-:W3:Y:S04]  /*8800*/  LDL.LU.64 R240, [R1+0x400] ;  /* 0x0004000001f07983 */ /* 0x000ee80000300a00 */
[----:B------:R-:W4:Y:S04]  /*8810*/  LDL.LU.64 R238, [R1+0x3f8] ;  /* 0x0003f80001ee7983 */ /* 0x000f280000300a00 */
[----:B------:R-:W5:Y:S04]  /*8820*/  LDL.LU.64 R236, [R1+0x3f0] ;  /* 0x0003f00001ec7983 */ /* 0x000f680000300a00 */
[----:B------:R-:W2:Y:S04]  /*8830*/  LDL.LU.64 R234, [R1+0x3e8] ;  /* 0x0003e80001ea7983 */ /* 0x000ea80000300a00 */
[----:B------:R-:W5:Y:S04]  /*8840*/  LDL.LU.64 R232, [R1+0x3e0] ;  /* 0x0003e00001e87983 */ /* 0x000f680000300a00 */
        /* <DEDUP_REMOVED lines=10> */
[----:B------:R-:W3:Y:S04]  /*88f0*/  LDL.LU.64 R210, [R1+0x380] ;  /* 0x0003800001d27983 */ /* 0x000ee80000300a00 */
[----:B------:R-:W4:Y:S04]  /*8900*/  LDL.LU.64 R208, [R1+0x378] ;  /* 0x0003780001d07983 */ /* 0x000f280000300a00 */
        /* <DEDUP_REMOVED lines=28> */
[----:B------:R-:W2:Y:S04]  /*8ad0*/  LDL.LU.64 R150, [R1+0x290] ;  /* 0x0002900001967983 */ /* 0x000ea80000300a00 */
        /* <DEDUP_REMOVED lines=12> */
[----:B------:R-:W2:Y:S01]  /*8ba0*/  LDL.LU.64 R124, [R1+0x228] ;  /* 0x00022800017c7983 */ /* 0x000ea20000300a00 */
[----:B------:R-:W-:-:S02]  /*8bb0*/  UIADD3.64 UR4, UR8, 0x3fe, URZ ;  /* 0x000003fe08047897 */ /* 0x000fc4000fffe03f */
[----:B------:R-:W-:Y:S01]  /*8bc0*/  UIADD3.64 UR20, UR8, 0x402, URZ ;  /* 0x0000040208147897 */ /* 0x000fe2000fffe03f */
[----:B------:R-:W5:Y:S01]  /*8bd0*/  LDL R12, [R1+0x210] ;  /* 0x00021000010c7983 */ /* 0x000f620000100800 */
[----:B------:R-:W-:Y:S01]  /*8be0*/  ISETP.GT.AND P1, PT, R0, RZ, PT ;  /* 0x000000ff0000720c */ /* 0x000fe20003f24270 */
[----:B------:R-:W-:Y:S01]  /*8bf0*/  UIADD3 UR13, UR13, 0x1, URZ ;  /* 0x000000010d0d7890 */ /* 0x000fe2000fffe03f */
[----:B------:R-:W-:Y:S02]  /*8c00*/  IMAD.MOV.U32 R10, RZ, RZ, R3 ;  /* 0x000000ffff0a7224 */ /* 0x000fe400078e0003 */
[----:B------:R-:W-:Y:S01]  /*8c10*/  IMAD.MOV.U32 R11, RZ, RZ, R2 ;  /* 0x000000ffff0b7224 */ /* 0x000fe200078e0002 */
[----:B------:R-:W-:-:S04]  /*8c20*/  UISETP.GT.AND UP0, UPT, UR13, 0x2, UPT ;  /* 0x000000020d00788c */ /* 0x000fc8000bf04270 */
[----:B------:R-:W-:Y:S01]  /*8c30*/  USEL UR13, UR13, URZ, !UP0 ;  /* 0x0000003f0d0d7287 */ /* 0x000fe2000c000000 */
[----:B---3--:R-:W-:Y:S01]  /*8c40*/  VIADD R8, R210, 0xfffffffe ;  /* 0xfffffffed2087836 */ /* 0x008fe20000000000 */
[----:B----4-:R-:W-:-:S04]  /*8c50*/  SHF.R.S32.HI R13, RZ, 0x1f, R209 ;  /* 0x0000001fff0d7819 */ /* 0x010fc800000114d1 */
[C---:B------:R-:W-:Y:S01]  /*8c60*/  ISETP.GE.AND P0, PT, R14.reuse, R8, PT ;  /* 0x000000080e00720c */ /* 0x040fe20003f06270 */
[----:B------:R-:W-:Y:S01]  /*8c70*/  VIADD R14, R14, 0x1 ;  /* 0x000000010e0e7836 */ /* 0x000fe20000000000 */
[----:B------:R-:W-:Y:S02]  /*8c80*/  SEL R8, RZ, 0x4, !P1 ;  /* 0x00000004ff087807 */ /* 0x000fe40004800000 */
[----:B------:R-:W-:Y:S02]  /*8c90*/  SHF.L.U64.HI R13, R209, 0x2, R13 ;  /* 0x00000002d10d7819 */ /* 0x000fe4000001020d */
[----:B------:R-:W-:-:S04]  /*8ca0*/  SEL R8, R8, RZ, !P0 ;  /* 0x000000ff08087207 */ /* 0x000fc80004000000 */
[----:B------:R-:W-:Y:S01]  /*8cb0*/  ISETP.NE.U32.AND P1, PT, R8, RZ, PT ;  /* 0x000000ff0800720c */ /* 0x000fe20003f25070 */
[----:B--2---:R-:W-:-:S06]  /*8cc0*/  WARPGROUP.ARRIVE ;  /* 0x00000000000079c5 */ /* 0x004fcc0000000000 */
[----:B------:R-:W-:Y:S01]  /*8cd0*/  HGMMA.64x256x8.F32.TF32 R24, gdesc[UR4], R24, gsb0 ;  /* 0x07e00000041879f0 */ /* 0x000fe20008002818 */
[----:B------:R-:W-:Y:S01]  /*8ce0*/  UIADD3.64 UR4, UR8, 0x400, URZ ;  /* 0x0000040008047897 */ /* 0x000fe2000fffe03f */
[----:B------:R-:W-:Y:S01]  /*8cf0*/  UMOV UR6, UR10 ;  /* 0x0000000a00067c82 */ /* 0x000fe20008000000 */
[----:B------:R-:W-:Y:S01]  /*8d00*/  UMOV UR7, UR11 ;  /* 0x0000000b00077c82 */ /* 0x000fe20008000000 */
[----:B------:R-:W-:Y:S01]  /*8d10*/  UIADD3.64 UR8, UR8, 0x404, URZ ;  /* 0x0000040408087897 */ /* 0x000fe2000fffe03f */
[----:B------:R-:W-:Y:S01]  /*8d20*/  UMOV UR10, UR26 ;  /* 0x0000001a000a7c82 */ /* 0x000fe20008000000 */
[----:B------:R-:W-:Y:S01]  /*8d30*/  UMOV UR11, UR27 ;  /* 0x0000001b000b7c82 */ /* 0x000fe20008000000 */
[----:B------:R-:W-:Y:S02]  /*8d40*/  WARPGROUP.DEPBAR.LE gsb0, 0x0 ;  /* 0x00008000000079c5 */ /* 0x000fe40000010000 */
[----:B------:R-:W-:-:S15]  /*8d50*/  WARPGROUP.ARRIVE ;  /* 0x00000000000079c5 */ /* 0x000fde0000000000 */
[----:B------:R-:W-:-:S04]  /*8d60*/  NOP ;  /* 0x0000000000007918 */ /* 0x000fc80000000000 */
[----:B------:R-:W-:Y:S01]  /*8d70*/  HGMMA.64x256x8.F32.TF32 R24, gdesc[UR4], R24, gsb0 ;  /* 0x07e00000041879f0 */ /* 0x000fe20008002818 */
[----:B------:R-:W-:-:S06]  /*8d80*/  ULEA UR4, UR13, UR12, 0xf ;  /* 0x0000000c0d047291 */ /* 0x000fcc000f8e783f */
[----:B------:R-:W-:Y:S01]  /*8d90*/  VIADD R8, R15, UR4 ;  /* 0x000000040f087c36 */ /* 0x000fe20008000000 */
[----:B------:R-:W-:Y:S02]  /*8da0*/  WARPGROUP.DEPBAR.LE gsb0, 0x0 ;  /* 0x00008000000079c5 */ /* 0x000fe40000010000 */
[----:B------:R-:W-:-:S15]  /*8db0*/  WARPGROUP.ARRIVE ;  /* 0x00000000000079c5 */ /* 0x000fde0000000000 */
[----:B------:R-:W-:-:S03]  /*8dc0*/  NOP ;  /* 0x0000000000007918 */ /* 0x000fc60000000000 */
[----:B------:R-:W-:Y:S03]  /*8dd0*/  HGMMA.64x256x8.F32.TF32 R24, gdesc[UR20], R24, gsb0 ;  /* 0x07e00000141879f0 */ /* 0x000fe60008002818 */
[----:B------:R-:W-:Y:S02]  /*8de0*/  WARPGROUP.DEPBAR.LE gsb0, 0x0 ;  /* 0x00008000000079c5 */ /* 0x000fe40000010000 */
[----:B------:R-:W-:-:S15]  /*8df0*/  WARPGROUP.ARRIVE ;  /* 0x00000000000079c5 */ /* 0x000fde0000000000 */
[----:B------:R-:W-:-:S08]  /*8e00*/  NOP ;  /* 0x0000000000007918 */ /* 0x000fd00000000000 */
[----:B------:R-:W-:Y:S03]  /*8e10*/  HGMMA.64x256x8.F32.TF32 R24, gdesc[UR8], R24, gsb0 ;  /* 0x07e00000081879f0 */ /* 0x000fe60008002818 */
[----:B------:R-:W-:Y:S02]  /*8e20*/  WARPGROUP.DEPBAR.LE gsb0, 0x0 ;  /* 0x00008000000079c5 */ /* 0x000fe40000010000 */
[----:B------:R-:W-:Y:S06]  /*8e30*/  BAR.SYNC.DEFER_BLOCKING 0x0 ;  /* 0x0000000000007b1d */ /* 0x000fec0000010000 */
[----:B------:R-:W-:Y:S01]  /*8e40*/  @!PT LDS RZ, [RZ] ;  /* 0x00000000fffff984 */ /* 0x000fe20000000800 */
[----:B------:R-:W-:Y:S01]  /*8e50*/  @!PT LDS RZ, [RZ] ;  /* 0x00000000fffff984 */ /* 0x000fe20000000800 */
[----:B------:R-:W-:Y:S01]  /*8e60*/  @!PT LDS RZ, [RZ] ;  /* 0x00000000fffff984 */ /* 0x000fe20000000800 */
[----:B------:R1:W-:Y:S01]  /*8e70*/  LDGSTS.E [R8], desc[UR16][R10.64], P1 ;  /* 0x000000000a087fae */ /* 0x0003e20008921850 */
[----:B------:R-:W-:-:S04]  /*8e80*/  ISETP.GT.AND P1, PT, R0, 0x1, PT ;  /* 0x000000010000780c */ /* 0x000fc80003f24270 */
[----:B-1----:R-:W-:-:S04]  /*8e90*/  SEL R10, RZ, 0x4, !P1 ;  /* 0x00000004ff0a7807 */ /* 0x002fc80004800000 */
[----:B------:R-:W-:-:S04]  /*8ea0*/  SEL R10, R10, RZ, !P0 ;  /* 0x000000ff0a0a7207 */ /* 0x000fc80004000000 */
[----:B------:R-:W-:Y:S02]  /*8eb0*/  ISETP.NE.U32.AND P1, PT, R10, RZ, PT ;  /* 0x000000ff0a00720c */ /* 0x000fe40003f25070 */
[----:B------:R-:W-:-:S05]  /*8ec0*/  IADD3 R10, P2, R209, R3, RZ ;  /* 0x00000003d10a7210 */ /* 0x000fca0007f5e0ff */
[----:B-----5:R-:W-:Y:S01]  /*8ed0*/  IMAD.X R11, R2, 0x1, R12, P2 ;  /* 0x00000001020b7824 */ /* 0x020fe200010e060c */
[----:B------:R-:W-:-:S04]  /*8ee0*/  SHF.R.S32.HI R12, RZ, 0x1f, R240 ;  /* 0x0000001fff0c7819 */ /* 0x000fc800000114f0 */
[----:B------:R-:W-:Y:S01]  /*8ef0*/  SHF.L.U64.HI R12, R240, 0x2, R12 ;  /* 0x00000002f00c7819 */ /* 0x000fe2000001020c */
[----:B------:R1:W-:Y:S01]  /*8f00*/  LDGSTS.E [R8+0x4], desc[UR16][R10.64], P1 ;  /* 0x000040000a087fae */ /* 0x0003e20008921850 */
[----:B------:R-:W-:-:S04]  /*8f10*/  ISETP.GT.AND P1, PT, R0, 0x2, PT ;  /* 0x000000020000780c */ /* 0x000fc80003f24270 */
[----:B-1----:R-:W-:-:S04]  /*8f20*/  SEL R10, RZ, 0x4, !P1 ;  /* 0x00000004ff0a7807 */ /* 0x002fc80004800000 */
[----:B------:R-:W-:-:S04]  /*8f30*/  SEL R10, R10, RZ, !P0 ;  /* 0x000000ff0a0a7207 */ /* 0x000fc80004000000 */
[----:B------:R-:W-:Y:S02]  /*8f40*/  ISETP.NE.U32.AND P1, PT, R10, RZ, PT ;  /* 0x000000ff0a00720c */ /* 0x000fe40003f25070 */
[----:B------:R-:W-:-:S05]  /*8f50*/  LEA R10, P2, R240, R3, 0x2 ;  /* 0x00000003f00a7211 */ /* 0x000fca00078410ff */
[----:B------:R-:W-:Y:S01]  /*8f60*/  IMAD.X R11, R2, 0x1, R12, P2 ;  /* 0x00000001020b7824 */ /* 0x000fe200010e060c */
        /* <DEDUP_REMOVED lines=9> */
[----:B------:R-:W-:-:S05]  /*9000*/  LOP3.LUT R12, R15, 0x10, RZ, 0x3c, !PT ;  /* 0x000000100f0c7812 */ /* 0x000fca00078e3cff */
[----:B------:R1:W-:Y:S01]  /*9010*/  LDGSTS.E [R8+0xc], desc[UR16][R10.64], P1 ;  /* 0x0000c0000a087fae */ /* 0x0003e20008921850 */
[----:B------:R-:W-:-:S04]  /*9020*/  ISETP.GT.AND P1, PT, R0, 0x4, PT ;  /* 0x000000040000780c */ /* 0x000fc80003f24270 */
[----:B-1----:R-:W-:Y:S02]  /*9030*/  SEL R8, RZ, 0x4, !P1 ;  /* 0x00000004ff087807 */ /* 0x002fe40004800000 */
[----:B------:R-:W-:Y:S02]  /*9040*/  LEA R10, P2, R209, R3, 0x2 ;  /* 0x00000003d10a7211 */ /* 0x000fe400078410ff */
[----:B------:R-:W-:-:S03]  /*9050*/  SEL R8, R8, RZ, !P0 ;  /* 0x000000ff08087207 */ /* 0x000fc60004000000 */
[----:B------:R-:W-:Y:S01]  /*9060*/  IMAD.X R11, R2, 0x1, R13, P2 ;  /* 0x00000001020b7824 */ /* 0x000fe200010e060d */
[----:B------:R-:W-:Y:S01]  /*9070*/  ISETP.NE.U32.AND P1, PT, R8, RZ, PT ;  /* 0x000000ff0800720c */ /* 0x000fe20003f25070 */
[----:B------:R-:W-:Y:S01]  /*9080*/  VIADD R8, R12, UR4 ;  /* 0x000000040c087c36 */ /* 0x000fe20008000000 */
[----:B------:R-:W-:Y:S02]  /*9090*/  SHF.R.S32.HI R12, RZ, 0x1f, R238 ;  /* 0x0000001fff0c7819 */ /* 0x000fe400000114ee */
[----:B------:R-:W-:Y:S02]  /*90a0*/  SHF.R.S32.HI R13, RZ, 0x1f, R235 ;  /* 0x0000001fff0d7819 */ /* 0x000fe400000114eb */
[----:B------:R-:W-:Y:S02]  /*90b0*/  SHF.L.U64.HI R12, R238, 0x2, R12 ;  /* 0x00000002ee0c7819 */ /* 0x000fe4000001020c */
[----:B------:R-:W-:-:S05]  /*90c0*/  SHF.L.U64.HI R13, R235, 0x2, R13 ;  /* 0x00000002eb0d7819 */ /* 0x000fca000001020d */
[----:B------:R1:W-:Y:S01]  /*90d0*/  LDGSTS.E [R8], desc[UR16][R10.64], P1 ;  /* 0x000000000a087fae */ /* 0x0003e20008921850 */
        /* <DEDUP_REMOVED lines=147> */
[----:B------:R-:W-:-:S11]  /*9a10*/  LOP3.LUT R12, R15, 0x60, RZ, 0x3c, !PT ;  /* 0x000000600f0c7812 */ /* 0x000fd600078e3cff */
[----:B------:R1:W-:Y:S01]  /*9a20*/  LDGSTS.E [R8], desc[UR16][R10.64], P1 ;  /* 0x000000000a087fae */ /* 0x0003e20008921850 */
[----:B------:R-:W-:-:S04]  /*9a30*/  ISETP.GT.AND P1, PT, R0, 0x15, PT ;  /* 0x000000150000780c */ /* 0x000fc80003f24270 */
[----:B-1----:R-:W-:-:S04]  /*9a40*/  SEL R10, RZ, 0x4, !P1 ;  /* 0x00000004ff0a7807 */ /* 0x002fc80004800000 */
[----:B------:R-:W-:-:S04]  /*9a50*/  SEL R10, R10, RZ, !P0 ;  /* 0x000000ff0a0a7207 */ /* 0x000fc80004000000 */
[----:B------:R-:W-:Y:S02]  /*9a60*/  ISETP.NE.U32.AND P1, PT, R10, RZ, PT ;  /* 0x000000ff0a00720c */ /* 0x000fe40003f25070 */
[----:B------:R-:W-:-:S05]  /*9a70*/  LEA R10, P2, R224, R3, 0x2 ;  /* 0x00000003e00a7211 */ /* 0x000fca00078410ff */
[----:B------:R-:W-:-:S06]  /*9a80*/  IMAD.X R11, R2, 0x1, R252, P2 ;  /* 0x00000001020b7824 */ /* 0x000fcc00010e06fc */
[----:B------:R1:W-:Y:S01]  /*9a90*/  LDGSTS.E [R8+0x4], desc[UR16][R10.64], P1 ;  /* 0x000040000a087fae */ /* 0x0003e20008921850 */
        /* <DEDUP_REMOVED lines=50> */
[----:B------:R-:W-:Y:S02]  /*9dc0*/  VIADD R8, R12, UR4 ;  /* 0x000000040c087c36 */ /* 0x000fe40008000000 */
[----:B------:R-:W1:Y:S10]  /*9dd0*/  S2R R12, SR_TID.X ;  /* 0x00000000000c7919 */ /* 0x000e740000002100 */
[----:B------:R2:W-:Y:S01]  /*9de0*/  LDGSTS.E [R8], desc[UR16][R10.64], P1 ;  /* 0x000000000a087fae */ /* 0x0005e20008921850 */
[----:B------:R-:W-:-:S04]  /*9df0*/  ISETP.GT.AND P1, PT, R0, 0x1d, PT ;  /* 0x0000001d0000780c */ /* 0x000fc80003f24270 */
[----:B--2---:R-:W-:-:S04]  /*9e00*/  SEL R10, RZ, 0x4, !P1 ;  /* 0x00000004ff0a7807 */ /* 0x004fc80004800000 */
[----:B------:R-:W-:-:S04]  /*9e10*/  SEL R10, R10, RZ, !P0 ;  /* 0x000000ff0a0a7207 */ /* 0x000fc80004000000 */
[----:B------:R-:W-:Y:S02]  /*9e20*/  ISETP.NE.U32.AND P1, PT, R10, RZ, PT ;  /* 0x000000ff0a00720c */ /* 0x000fe40003f25070 */
[----:B------:R-:W-:Y:S02]  /*9e30*/  LEA R10, P2, R218, R3, 0x2 ;  /* 0x00000003da0a7211 */ /* 0x000fe400078410ff */
[----:B-1----:R-:W-:-:S03]  /*9e40*/  LOP3.LUT R12, R12, 0x1f, RZ, 0xc0, !PT ;  /* 0x0000001f0c0c7812 */ /* 0x002fc600078ec0ff */
        /* <DEDUP_REMOVED lines=16> */
[----:B------:R-:W-:Y:S01]  /*9f50*/  ISETP.GE.AND P1, PT, R12, R0, PT ;  /* 0x000000000c00720c */ /* 0x000fe20003f26270 */
[----:B------:R-:W-:Y:S02]  /*9f60*/  VIADD R0, R0, 0xffffffe0 ;  /* 0xffffffe000007836 */ /* 0x000fe40000000000 */
[----:B------:R-:W0:Y:S01]  /*9f70*/  LDGDEPBAR ;  /* 0x00000000000079af */ /* 0x000e220000000000 */
[----:B-1----:R-:W-:Y:S02]  /*9f80*/  SEL R8, RZ, 0x4, P1 ;  /* 0x00000004ff087807 */ /* 0x002fe40000800000 */
[----:B------:R-:W-:Y:S02]  /*9f90*/  IADD3 R12, P1, R4, R208, RZ ;  /* 0x000000d0040c7210 */ /* 0x000fe40007f3e0ff */
[----:B------:R-:W-:-:S03]  /*9fa0*/  SEL R8, R8, RZ, !P0 ;  /* 0x000000ff08087207 */ /* 0x000fc60004000000 */
[----:B------:R-:W-:Y:S01]  /*9fb0*/  IMAD.X R13, R207, 0x1, R5, P1 ;  /* 0x00000001cf0d7824 */ /* 0x000fe200008e0605 */
[----:B------:R-:W-:Y:S01]  /*9fc0*/  ISETP.NE.U32.AND P0, PT, R8, RZ, PT ;  /* 0x000000ff0800720c */ /* 0x000fe20003f05070 */
[----:B------:R-:W-:Y:S01]  /*9fd0*/  VIADD R8, R211, UR4 ;  /* 0x00000004d3087c36 */ /* 0x000fe20008000000 */
[----:B------:R-:W-:-:S05]  /*9fe0*/  IADD3 R10, P1, R4, R206, RZ ;  /* 0x000000ce040a7210 */ /* 0x000fca0007f3e0ff */
[----:B------:R-:W-:-:S06]  /*9ff0*/  IMAD.X R11, R205, 0x1, R5, P1 ;  /* 0x00000001cd0b7824 */ /* 0x000fcc00008e0605 */
[----:B------:R-:W-:Y:S04]  /*a000*/  LDGSTS.E [R8+0x18000], desc[UR16][R12.64], P0 ;  /* 0x180000000c087fae */ /* 0x000fe80008121850 */
[----:B------:R1:W-:Y:S02]  /*a010*/  LDGSTS.E [R8+0x18400], desc[UR16][R10.64], P0 ;  /* 0x184000000a087fae */ /* 0x0003e40008121850 */
[----:B-1----:R-:W-:-:S05]  /*a020*/  IADD3 R10, P1, R4, R204, RZ ;  /* 0x000000cc040a7210 */ /* 0x002fca0007f3e0ff */
[----:B------:R-:W-:-:S05]  /*a030*/  IMAD.X R11, R203, 0x1, R5, P1 ;  /* 0x00000001cb0b7824 */ /* 0x000fca00008e0605 */
        /* <DEDUP_REMOVED lines=67> */
[----:B-1----:R-:W-:Y:S02]  /*a470*/  IADD3 R10, P1, R4, R158, RZ ;  /* 0x0000009e040a7210 */ /* 0x002fe40007f3e0ff */
[----:B------:R-:W-:-:S03]  /*a480*/  IADD3 R158, P6, R158, R7, RZ ;  /* 0x000000079e9e7210 */ /* 0x000fc60007fde0ff */
[C---:B------:R-:W-:Y:S02]  /*a490*/  IMAD.X R11, R157.reuse, 0x1, R5, P1 ;  /* 0x000000019d0b7824 */ /* 0x040fe400008e0605 */
[--C-:B------:R-:W-:Y:S01]  /*a4a0*/  IMAD.X R157, R157, 0x1, R6.reuse, P6 ;  /* 0x000000019d9d7824 */ /* 0x100fe200030e0606 */
[-C--:B------:R-:W-:Y:S02]  /*a4b0*/  IADD3 R172, P6, R172, R7.reuse, RZ ;  /* 0x00000007acac7210 */ /* 0x080fe40007fde0ff */
[----:B------:R1:W-:Y:S03]  /*a4c0*/  LDGSTS.E [R8+0x1e400], desc[UR16][R10.64], P0 ;  /* 0x1e4000000a087fae */ /* 0x0003e60008121850 */
[----:B------:R-:W-:Y:S01]  /*a4d0*/  IMAD.X R171, R171, 0x1, R6, P6 ;  /* 0x00000001abab7824 */ /* 0x000fe200030e0606 */
[----:B------:R-:W-:-:S05]  /*a4e0*/  IADD3 R186, P6, R186, R7, RZ ;  /* 0x00000007baba7210 */ /* 0x000fca0007fde0ff */
[--C-:B------:R-:W-:Y:S01]  /*a4f0*/  IMAD.X R185, R185, 0x1, R6.reuse, P6 ;  /* 0x00000001b9b97824 */ /* 0x100fe200030e0606 */
[-C--:B------:R-:W-:Y:S02]  /*a500*/  IADD3 R200, P6, R200, R7.reuse, RZ ;  /* 0x00000007c8c87210 */ /* 0x080fe40007fde0ff */
[----:B-1----:R-:W-:Y:S02]  /*a510*/  IADD3 R10, P1, R4, R156, RZ ;  /* 0x0000009c040a7210 */ /* 0x002fe40007f3e0ff */
[-C--:B------:R-:W-:Y:S01]  /*a520*/  IADD3 R156, P5, R156, R7.reuse, RZ ;  /* 0x000000079c9c7210 */ /* 0x080fe20007fbe0ff */
[--C-:B------:R-:W-:Y:S02]  /*a530*/  IMAD.X R199, R199, 0x1, R6.reuse, P6 ;  /* 0x00000001c7c77824 */ /* 0x100fe400030e0606 */
[C---:B------:R-:W-:Y:S02]  /*a540*/  IMAD.X R11, R155.reuse, 0x1, R5, P1 ;  /* 0x000000019b0b7824 */ /* 0x040fe400008e0605 */
[----:B------:R-:W-:Y:S01]  /*a550*/  IMAD.X R155, R155, 0x1, R6, P5 ;  /* 0x000000019b9b7824 */ /* 0x000fe200028e0606 */
[----:B------:R-:W-:-:S02]  /*a560*/  IADD3 R170, P5, R170, R7, RZ ;  /* 0x00000007aaaa7210 */ /* 0x000fc40007fbe0ff */
[----:B------:R1:W-:Y:S03]  /*a570*/  LDGSTS.E [R8+0x1e800], desc[UR16][R10.64], P0 ;  /* 0x1e8000000a087fae */ /* 0x0003e60008121850 */
[----:B------:R-:W-:Y:S01]  /*a580*/  IMAD.X R169, R169, 0x1, R6, P5 ;  /* 0x00000001a9a97824 */ /* 0x000fe200028e0606 */
[----:B------:R-:W-:-:S05]  /*a590*/  IADD3 R184, P5, R184, R7, RZ ;  /* 0x00000007b8b87210 */ /* 0x000fca0007fbe0ff */
[--C-:B------:R-:W-:Y:S01]  /*a5a0*/  IMAD.X R183, R183, 0x1, R6.reuse, P5 ;  /* 0x00000001b7b77824 */ /* 0x100fe200028e0606 */
[-C--:B------:R-:W-:Y:S02]  /*a5b0*/  IADD3 R198, P5, R198, R7.reuse, RZ ;  /* 0x00000007c6c67210 */ /* 0x080fe40007fbe0ff */
[----:B-1----:R-:W-:Y:S02]  /*a5c0*/  IADD3 R10, P1, R4, R154, RZ ;  /* 0x0000009a040a7210 */ /* 0x002fe40007f3e0ff */
[-C--:B------:R-:W-:Y:S01]  /*a5d0*/  IADD3 R154, P4, R154, R7.reuse, RZ ;  /* 0x000000079a9a7210 */ /* 0x080fe20007f9e0ff */
[--C-:B------:R-:W-:Y:S01]  /*a5e0*/  IMAD.X R197, R197, 0x1, R6.reuse, P5 ;  /* 0x00000001c5c57824 */ /* 0x100fe200028e0606 */
[----:B------:R-:W-:Y:S01]  /*a5f0*/  ISETP.NE.U32.AND P5, PT, R210, R14, PT ;  /* 0x0000000ed200720c */ /* 0x000fe20003fa5070 */
        /* <DEDUP_REMOVED lines=9> */
[----:B------:R-:W-:Y:S01]  /*a690*/  IADD3 R152, P3, R152, R7, RZ ;  /* 0x0000000798987210 */ /* 0x000fe20007f7e0ff */
[--C-:B------:R-:W-:Y:S01]  /*a6a0*/  IMAD.X R195, R195, 0x1, R6.reuse, P4 ;  /* 0x00000001c3c37824 */ /* 0x100fe200020e0606 */
[----:B------:R-:W-:Y:S01]  /*a6b0*/  LEA R3, P4, R16, R3, 0x2 ;  /* 0x0000000310037211 */ /* 0x000fe200078810ff */
[C---:B------:R-:W-:Y:S02]  /*a6c0*/  IMAD.X R11, R23.reuse, 0x1, R5, P1 ;  /* 0x00000001170b7824 */ /* 0x040fe400008e0605 */
[----:B------:R-:W-:Y:S01]  /*a6d0*/  IMAD.X R23, R23, 0x1, R6, P3 ;  /* 0x0000000117177824 */ /* 0x000fe200018e0606 */
[-C--:B------:R-:W-:Y:S01]  /*a6e0*/  IADD3 R166, P3, R166, R7.reuse, RZ ;  /* 0x00000007a6a67210 */ /* 0x080fe20007f7e0ff */
[----:B------:R-:W-:Y:S01]  /*a6f0*/  IMAD.X R2, R2, 0x1, R242, P4 ;  /* 0x0000000102027824 */ /* 0x000fe200020e06f2 */
        /* <DEDUP_REMOVED lines=8> */
[-C--:B------:R-:W-:Y:S01]  /*a780*/  IADD3 R208, P3, R208, R7.reuse, RZ ;  /* 0x00000007d0d07210 */ /* 0x080fe20007f7e0ff */
[C---:B------:R-:W-:Y:S02]  /*a790*/  IMAD.X R11, R21.reuse, 0x1, R5, P1 ;  /* 0x00000001150b7824 */ /* 0x040fe400008e0605 */
[--C-:B------:R-:W-:Y:S01]  /*a7a0*/  IMAD.X R21, R21, 0x1, R6.reuse, P2 ;  /* 0x0000000115157824 */ /* 0x100fe200010e0606 */
[-C--:B------:R-:W-:Y:S01]  /*a7b0*/  IADD3 R164, P2, R164, R7.reuse, RZ ;  /* 0x00000007a4a47210 */ /* 0x080fe20007f5e0ff */
[--C-:B------:R-:W-:Y:S01]  /*a7c0*/  IMAD.X R207, R207, 0x1, R6.reuse, P3 ;  /* 0x00000001cfcf7824 */ /* 0x100fe200018e0606 */
[----:B------:R1:W-:Y:S03]  /*a7d0*/  LDGSTS.E [R8+0x1f400], desc[UR16][R10.64], P0 ;  /* 0x1f4000000a087fae */ /* 0x0003e60008121850 */
[----:B------:R-:W-:Y:S01]  /*a7e0*/  IMAD.X R163, R163, 0x1, R6, P2 ;  /* 0x00000001a3a37824 */ /* 0x000fe200010e0606 */
[----:B------:R-:W-:-:S05]  /*a7f0*/  IADD3 R178, P2, R178, R7, RZ ;  /* 0x00000007b2b27210 */ /* 0x000fca0007f5e0ff */
[----:B------:R-:W-:Y:S01]  /*a800*/  IMAD.X R177, R177, 0x1, R6, P2 ;  /* 0x00000001b1b17824 */ /* 0x000fe200010e0606 */
[----:B------:R-:W-:Y:S02]  /*a810*/  IADD3 R192, P2, R192, R7, RZ ;  /* 0x00000007c0c07210 */ /* 0x000fe40007f5e0ff */
[----:B-1----:R-:W-:-:S03]  /*a820*/  IADD3 R10, P1, R4, R20, RZ ;  /* 0x00000014040a7210 */ /* 0x002fc60007f3e0ff */
[----:B------:R-:W-:Y:S01]  /*a830*/  IMAD.X R191, R191, 0x1, R6, P2 ;  /* 0x00000001bfbf7824 */ /* 0x000fe200010e0606 */
[----:B------:R-:W-:Y:S01]  /*a840*/  IADD3 R206, P2, R206, R7, RZ ;  /* 0x00000007cece7210 */ /* 0x000fe20007f5e0ff */
[----:B------:R-:W-:-:S04]  /*a850*/  IMAD.X R11, R19, 0x1, R5, P1 ;  /* 0x00000001130b7824 */ /* 0x000fc800008e0605 */
[----:B------:R-:W-:Y:S01]  /*a860*/  IMAD.X R205, R205, 0x1, R6, P2 ;  /* 0x00000001cdcd7824 */ /* 0x000fe200010e0606 */
[----:B------:R1:W-:Y:S02]  /*a870*/  LDGSTS.E [R8+0x1f800], desc[UR16][R10.64], P0 ;  /* 0x1f8000000a087fae */ /* 0x0003e40008121850 */
[----:B-1----:R-:W-:-:S05]  /*a880*/  IADD3 R10, P1, R4, R18, RZ ;  /* 0x00000012040a7210 */ /* 0x002fca0007f3e0ff */
[----:B------:R-:W-:Y:S01]  /*a890*/  IMAD.X R11, R17, 0x1, R5, P1 ;  /* 0x00000001110b7824 */ /* 0x000fe200008e0605 */
[----:B------:R-:W-:-:S04]  /*a8a0*/  IADD3 R20, P1, R20, R7, RZ ;  /* 0x0000000714147210 */ /* 0x000fc80007f3e0ff */
[----:B------:R1:W-:Y:S01]  /*a8b0*/  LDGSTS.E [R8+0x1fc00], desc[UR16][R10.64], P0 ;  /* 0x1fc000000a087fae */ /* 0x0003e20008121850 */
[-C--:B------:R-:W-:Y:S01]  /*a8c0*/  IADD3 R18, P0, R18, R7.reuse, RZ ;  /* 0x0000000712127210 */ /* 0x080fe20007f1e0ff */
[--C-:B------:R-:W-:Y:S01]  /*a8d0*/  IMAD.X R19, R19, 0x1, R6.reuse, P1 ;  /* 0x0000000113137824 */ /* 0x100fe200008e0606 */
[-C--:B------:R-:W-:Y:S01]  /*a8e0*/  IADD3 R162, P1, R162, R7.reuse, RZ ;  /* 0x00000007a2a27210 */ /* 0x080fe20007f3e0ff */
[----:B------:R-:W0:Y:S02]  /*a8f0*/  LDGDEPBAR ;  /* 0x00000000000079af */ /* 0x000e240000000000 */
[--C-:B------:R-:W-:Y:S01]  /*a900*/  IMAD.X R17, R17, 0x1, R6.reuse, P0 ;  /* 0x0000000111117824 */ /* 0x100fe200000e0606 */
[-C--:B------:R-:W-:Y:S01]  /*a910*/  IADD3 R160, P0, R160, R7.reuse, RZ ;  /* 0x00000007a0a07210 */ /* 0x080fe20007f1e0ff */
[----:B------:R-:W-:Y:S01]  /*a920*/  IMAD.X R161, R161, 0x1, R6, P1 ;  /* 0x00000001a1a17824 */ /* 0x000fe200008e0606 */
[----:B------:R-:W-:-:S03]  /*a930*/  IADD3 R176, P1, R176, R7, RZ ;  /* 0x00000007b0b07210 */ /* 0x000fc60007f3e0ff */
        /* <DEDUP_REMOVED lines=9> */
[----:B------:R-:W-:Y:S01]  /*a9d0*/  IADD3 R202, P0, R202, R7, RZ ;  /* 0x00000007caca7210 */ /* 0x000fe20007f1e0ff */
[----:B------:R-:W-:-:S04]  /*a9e0*/  IMAD.X R203, R203, 0x1, R6, P1 ;  /* 0x00000001cbcb7824 */ /* 0x000fc800008e0606 */
[----:B------:R-:W-:Y:S01]  /*a9f0*/  IMAD.X R201, R201, 0x1, R6, P0 ;  /* 0x00000001c9c97824 */ /* 0x000fe200000e0606 */
[----:B-1----:R-:W-:Y:S07]  /*aa00*/  @P5 BRA `(.L_x_1) ;  /* 0xffffffcc00cc5947 */ /* 0x002fee000383ffff */
.L_x_0:
[----:B------:R-:W2:Y:S01]  /*aa10*/  LDL.LU R12, [R1+0x218] ;  /* 0x00021800010c7983 */ /* 0x000ea20000300800 */
[----:B------:R-:W-:-:S04]  /*aa20*/  DEPBAR.LE SB0, 0x0 ;  /* 0x000080000000791a */ /* 0x000fc80000000000 */
[----:B------:R-:W3:Y:S01]  /*aa30*/  LDL.LU R11, [R1+0x21c] ;  /* 0x00021c00010b7983 */ /* 0x000ee20000300800 */
[----:B------:R-:W1:Y:S01]  /*aa40*/  S2R R10, SR_TID.X ;  /* 0x00000000000a7919 */ /* 0x000e620000002100 */
[----:B------:R-:W-:Y:S01]  /*aa50*/  IMAD.MOV.U32 R14, RZ, RZ, R24 ;  /* 0x000000ffff0e7224 */ /* 0x000fe200078e0018 */
[----:B------:R-:W-:Y:S01]  /*aa60*/  ULDC UR5, c[0x0][0x22c] ;  /* 0x00008b0000057ab9 */ /* 0x000fe20000000800 */
[----:B------:R-:W-:Y:S01]  /*aa70*/  IMAD.MOV.U32 R15, RZ, RZ, R26 ;  /* 0x000000ffff0f7224 */ /* 0x000fe200078e001a */
[----:B------:R-:W2:Y:S01]  /*aa80*/  LDL.LU R8, [R1+0x220] ;  /* 0x0002200001087983 */ /* 0x000ea20000300800 */
[----:B------:R-:W-:Y:S01]  /*aa90*/  IMAD.MOV.U32 R6, RZ, RZ, R25 ;  /* 0x000000ffff067224 */ /* 0x000fe200078e0019 */
[----:B------:R-:W-:Y:S01]  /*aaa0*/  ULDC UR4, c[0x0][0x22c] ;  /* 0x00008b0000047ab9 */ /* 0x000fe20000000800 */
[----:B------:R-:W-:Y:S01]  /*aab0*/  IMAD.MOV.U32 R7, RZ, RZ, R27 ;  /* 0x000000ffff077224 */ /* 0x000fe200078e001b */
[----:B------:R-:W-:Y:S01]  /*aac0*/  ULDC.64 UR6, c[0x0][0x220] ;  /* 0x0000880000067ab9 */ /* 0x000fe20000000a00 */
[----:B------:R-:W-:-:S02]  /*aad0*/  VIADD R3, R9, 0x1 ;  /* 0x0000000109037836 */ /* 0x000fc40000000000 */
[C---:B-1----:R-:W-:Y:S01]  /*aae0*/  IMAD.SHL.U32 R2, R10.reuse, 0x10, RZ ;  /* 0x000000100a027824 */ /* 0x042fe200078e00ff */
[C---:B------:R-:W-:Y:S01]  /*aaf0*/  LOP3.LUT R5, R10.reuse, 0xe0, RZ, 0xc0, !PT ;  /* 0x000000e00a057812 */ /* 0x040fe200078ec0ff */
[C---:B------:R-:W-:Y:S01]  /*ab00*/  IMAD.SHL.U32 R0, R10.reuse, 0x80, RZ ;  /* 0x000000800a007824 */ /* 0x040fe200078e00ff */
[----:B------:R-:W-:Y:S02]  /*ab10*/  LOP3.LUT R252, R10, 0xff, RZ, 0xc0, !PT ;  /* 0x000000ff0afc7812 */ /* 0x000fe400078ec0ff */
[----:B------:R-:W-:Y:S02]  /*ab20*/  LOP3.LUT R2, R2, 0xf0, RZ, 0xc0, !PT ;  /* 0x000000f002027812 */ /* 0x000fe400078ec0ff */
[----:B------:R-:W-:Y:S02]  /*ab30*/  LOP3.LUT R0, R0, 0x800, RZ, 0xc0, !PT ;  /* 0x0000080000007812 */ /* 0x000fe400078ec0ff */
[----:B------:R-:W-:Y:S01]  /*ab40*/  LEA R252, R252, UR12, 0x4 ;  /* 0x0000000cfcfc7c11 */ /* 0x000fe2000f8e20ff */
[----:B------:R-:W-:Y:S01]  /*ab50*/  BAR.SYNC.DEFER_BLOCKING 0x0 ;  /* 0x0000000000007b1d */ /* 0x000fe20000010000 */
[----:B------:R-:W-:Y:S01]  /*ab60*/  IADD3 R0, R0, UR12, R2 ;  /* 0x0000000c00007c10 */ /* 0x000fe2000fffe002 */
[----:B------:R-:W-:-:S02]  /*ab70*/  IMAD.MOV.U32 R22, RZ, RZ, R41 ;  /* 0x000000ffff167224 */ /* 0x000fc400078e0029 */
[----:B------:R-:W-:Y:S02]  /*ab80*/  IMAD.MOV.U32 R23, RZ, RZ, R43 ;  /* 0x000000ffff177224 */ /* 0x000fe400078e002b */
[----:B------:R-:W-:Y:S02]  /*ab90*/  IMAD R0, R5, 0x8, R0 ;  /* 0x0000000805007824 */ /* 0x000fe400078e0200 */
[----:B------:R-:W-:Y:S02]  /*aba0*/  IMAD.MOV.U32 R154, RZ, RZ, R61 ;  /* 0x000000ffff9a7224 */ /* 0x000fe400078e003d */
[----:B------:R-:W-:Y:S02]  /*abb0*/  IMAD.MOV.U32 R155, RZ, RZ, R63 ;  /* 0x000000ffff9b7224 */ /* 0x000fe400078e003f */
[----:B------:R-:W-:Y:S02]  /*abc0*/  IMAD.MOV.U32 R158, RZ, RZ, R65 ;  /* 0x000000ffff9e7224 */ /* 0x000fe400078e0041 */
[----:B------:R-:W-:-:S02]  /*abd0*/  IMAD.MOV.U32 R159, RZ, RZ, R67 ;  /* 0x000000ffff9f7224 */ /* 0x000fc400078e0043 */
[----:B------:R-:W-:Y:S02]  /*abe0*/  IMAD.MOV.U32 R162, RZ, RZ, R69 ;  /* 0x000000ffffa27224 */ /* 0x000fe400078e0045 */
[----:B------:R-:W-:Y:S02]  /*abf0*/  IMAD.MOV.U32 R163, RZ, RZ, R71 ;  /* 0x000000ffffa37224 */ /* 0x000fe400078e0047 */
        /* <DEDUP_REMOVED lines=38> */
[C---:B------:R-:W-:Y:S01]  /*ae60*/  VIADD R2, R9.reuse, 0x2 ;  /* 0x0000000209027836 */ /* 0x040fe20000000000 */
[----:B--2---:R-:W-:Y:S02]  /*ae70*/  ISETP.GE.AND P0, PT, R8, R12, PT ;  /* 0x0000000c0800720c */ /* 0x004fe40003f06270 */
[----:B------:R-:W2:Y:S02]  /*ae80*/  LDL.LU R12, [R1] ;  /* 0x00000000010c7983 */ /* 0x000ea40000300800 */
[----:B------:R-:W-:Y:S01]  /*ae90*/  ISETP.LT.AND P3, PT, R2, UR5, !P0 ;  /* 0x0000000502007c0c */ /* 0x000fe2000c761270 */
[----:B------:R-:W-:Y:S01]  /*aea0*/  VIADD R2, R9, 0x3 ;  /* 0x0000000309027836 */ /* 0x000fe20000000000 */
[----:B------:R-:W2:Y:S01]  /*aeb0*/  LDL.LU R13, [R1+0x8] ;  /* 0x00000800010d7983 */ /* 0x000ea20000300800 */
[----:B------:R-:W-:Y:S01]  /*aec0*/  ISETP.LT.AND P4, PT, R3, UR4, !P0 ;  /* 0x0000000403007c0c */ /* 0x000fe2000c781270 */
[----:B------:R-:W-:Y:S01]  /*aed0*/  VIADD R3, R9, 0x4 ;  /* 0x0000000409037836 */ /* 0x000fe20000000000 */
[----:B------:R-:W-:Y:S01]  /*aee0*/  ULDC UR4, c[0x0][0x22c] ;  /* 0x00008b0000047ab9 */ /* 0x000fe20000000800 */
[----:B------:R-:W4:Y:S01]  /*aef0*/  LDL.LU R4, [R1+0x4] ;  /* 0x0000040001047983 */ /* 0x000f220000300800 */
[----:B------:R-:W-:Y:S01]  /*af00*/  ULDC UR5, c[0x0][0x22c] ;  /* 0x00008b0000057ab9 */ /* 0x000fe20000000800 */
[----:B------:R-:W-:Y:S01]  /*af10*/  ISETP.LT.AND P2, PT, R2, UR4, !P0 ;  /* 0x0000000402007c0c */ /* 0x000fe2000c741270 */
[----:B------:R-:W-:Y:S01]  /*af20*/  ULDC UR4, c[0x0][0x244] ;  /* 0x0000910000047ab9 */ /* 0x000fe20000000800 */
[----:B------:R-:W4:Y:S01]  /*af30*/  LDL.LU R5, [R1+0xc] ;  /* 0x00000c0001057983 */ /* 0x000f220000300800 */
[----:B------:R-:W-:-:S02]  /*af40*/  ISETP.LT.AND P1, PT, R3, UR5, !P0 ;  /* 0x0000000503007c0c */ /* 0x000fc4000c721270 */
[----:B---3--:R-:W-:Y:S01]  /*af50*/  ISETP.LT.AND P5, PT, R9, R11, !P0 ;  /* 0x0000000b0900720c */ /* 0x008fe200047a1270 */
[----:B--2---:R-:W-:Y:S01]  /*af60*/  STSM.16.M88.4 [R0], R12 ;  /* 0x0000000c00007844 */ /* 0x004fe20000000200 */
[----:B------:R-:W-:Y:S01]  /*af70*/  IMAD R3, R8, UR4, RZ ;  /* 0x0000000408037c24 */ /* 0x000fe2000f8e02ff */
[----:B------:R-:W-:Y:S01]  /*af80*/  ULDC UR5, c[0x0][0x248] ;  /* 0x0000920000057ab9 */ /* 0x000fe20000000800 */
[----:B------:R-:W-:Y:S01]  /*af90*/  ULDC UR4, c[0x0][0x22c] ;  /* 0x00008b0000047ab9 */ /* 0x000fe20000000800 */
[----:B------:R-:W-:Y:S06]  /*afa0*/  BAR.SYNC.DEFER_BLOCKING 0x0 ;  /* 0x0000000000007b1d */ /* 0x000fec0000010000 */
[----:B------:R-:W1:Y:S02]  /*afb0*/  LDS.128 R12, [R252] ;  /* 0x00000000fc0c7984 */ /* 0x000e640000000c00 */
[----:B------:R-:W-:Y:S06]  /*afc0*/  BAR.SYNC.DEFER_BLOCKING 0x0 ;  /* 0x0000000000007b1d */ /* 0x000fec0000010000 */
[----:B-1----:R1:W-:Y:S04]  /*afd0*/  STL.64 [R1+0x200], R12 ;  /* 0x0002000c01007387 */ /* 0x0023e80000100a00 */
[----:B------:R-:W-:Y:S04]  /*afe0*/  STL.64 [R1+0x208], R14 ;  /* 0x0002080e01007387 */ /* 0x000fe80000100a00 */
[----:B-1----:R-:W2:Y:S04]  /*aff0*/  LDL.LU R12, [R1+0x10] ;  /* 0x00001000010c7983 */ /* 0x002ea80000300800 */
[----:B------:R-:W2:Y:S04]  /*b000*/  LDL.LU R13, [R1+0x18] ;  /* 0x00001800010d7983 */ /* 0x000ea80000300800 */
[----:B----4-:R1:W-:Y:S01]  /*b010*/  STSM.16.M88.4 [R0], R4 ;  /* 0x0000000400007844 */ /* 0x0103e20000000200 */
[----:B------:R-:W-:Y:S06]  /*b020*/  BAR.SYNC.DEFER_BLOCKING 0x0 ;  /* 0x0000000000007b1d */ /* 0x000fec0000010000 */
[----:B-1----:R-:W3:Y:S04]  /*b030*/  LDL.LU R4, [R1+0x14] ;  /* 0x0000140001047983 */ /* 0x002ee80000300800 */
[----:B------:R-:W3:Y:S04]  /*b040*/  LDL.LU R5, [R1+0x1c] ;  /* 0x00001c0001057983 */ /* 0x000ee80000300800 */
[----:B------:R-:W1:Y:S01]  /*b050*/  LDS.128 R16, [R252] ;  /* 0x00000000fc107984 */ /* 0x000e620000000c00 */
[----:B------:R-:W-:-:S02]  /*b060*/  IMAD.MOV.U32 R14, RZ, RZ, R28 ;  /* 0x000000ffff0e7224 */ /* 0x000fc400078e001c */
[----:B------:R-:W-:Y:S01]  /*b070*/  IMAD.MOV.U32 R15, RZ, RZ, R30 ;  /* 0x000000ffff0f7224 */ /* 0x000fe200078e001e */
[----:B------:R-:W-:Y:S06]  /*b080*/  BAR.SYNC.DEFER_BLOCKING 0x0 ;  /* 0x0000000000007b1d */ /* 0x000fec0000010000 */
[----:B-1----:R-:W-:Y:S04]  /*b090*/  STL.64 [R1], R16 ;  /* 0x0000001001007387 */ /* 0x002fe80000100a00 */
[----:B------:R-:W-:Y:S01]  /*b0a0*/  STL.64 [R1+0x8], R18 ;  /* 0x0000081201007387 */ /* 0x000fe20000100a00 */
[----:B------:R-:W-:-:S02]  /*b0b0*/  IMAD.MOV.U32 R6, RZ, RZ, R29 ;  /* 0x000000ffff067224 */ /* 0x000fc400078e001d */
[----:B------:R-:W-:Y:S01]  /*b0c0*/  IMAD.MOV.U32 R7, RZ, RZ, R31 ;  /* 0x000000ffff077224 */ /* 0x000fe200078e001f */
[----:B--2---:R-:W-:Y:S01]  /*b0d0*/  STSM.16.M88.4 [R0], R12 ;  /* 0x0000000c00007844 */ /* 0x004fe20000000200 */
[----:B------:R-:W-:Y:S06]  /*b0e0*/  BAR.SYNC.DEFER_BLOCKING 0x0 ;  /* 0x0000000000007b1d */ /* 0x000fec0000010000 */
[----:B------:R-:W1:Y:S02]  /*b0f0*/  LDS.128 R12, [R252] ;  /* 0x00000000fc0c7984 */ /* 0x000e640000000c00 */
[----:B------:R-:W-:Y:S06]  /*b100*/  BAR.SYNC.DEFER_BLOCKING 0x0 ;  /* 0x0000000000007b1d */ /* 0x000fec0000010000 */
[----:B-1----:R1:W-:Y:S04]  /*b110*/  STL.64 [R1+0x10], R12 ;  /* 0x0000100c01007387 */ /* 0x0023e80000100a00 */
[----:B------:R-:W-:Y:S04]  /*b120*/  STL.64 [R1+0x18], R14 ;  /* 0x0000180e01007387 */ /* 0x000fe80000100a00 */
[----:B-1----:R-:W2:Y:S04]  /*b130*/  LDL.LU R12, [R1+0x20] ;  /* 0x00002000010c7983 */ /* 0x002ea80000300800 */
[----:B------:R-:W2:Y:S04]  /*b140*/  LDL.LU R13, [R1+0x28] ;  /* 0x00002800010d7983 */ /* 0x000ea80000300800 */
[----:B---3--:R1:W-:Y:S01]  /*b150*/  STSM.16.M88.4 [R0], R4 ;  /* 0x0000000400007844 */ /* 0x0083e20000000200 */
[----:B------:R-:W-:Y:S06]  /*b160*/  BAR.SYNC.DEFER_BLOCKING 0x0 ;  /* 0x0000000000007b1d */ /* 0x000fec0000010000 */
[----:B-1----:R-:W3:Y:S04]  /*b170*/  LDL.LU R4, [R1+0x24] ;  /* 0x0000240001047983 */ /* 0x002ee80000300800 */
[----:B------:R-:W3:Y:S04]  /*b180*/  LDL.LU R5, [R1+0x2c] ;  /* 0x00002c0001057983 */ /* 0x000ee80000300800 */
[----:B------:R-:W1:Y:S01]  /*b190*/  LDS.128 R248, [R252] ;  /* 0x00000000fcf87984 */ /* 0x000e620000000c00 */
[----:B------:R-:W-:-:S02]  /*b1a0*/  IMAD.MOV.U32 R14, RZ, RZ, R32 ;  /* 0x000000ffff0e7224 */ /* 0x000fc400078e0020 */
[----:B------:R-:W-:Y:S01]  /*b1b0*/  IMAD.MOV.U32 R15, RZ, RZ, R34 ;  /* 0x000000ffff0f7224 */ /* 0x000fe200078e0022 */
[----:B------:R-:W-:Y:S01]  /*b1c0*/  BAR.SYNC.DEFER_BLOCKING 0x0 ;  /* 0x0000000000007b1d */ /* 0x000fe20000010000 */
[----:B------:R-:W-:Y:S02]  /*b1d0*/  IMAD.MOV.U32 R6, RZ, RZ, R33 ;  /* 0x000000ffff067224 */ /* 0x000fe400078e0021 */
[----:B------:R-:W-:-:S03]  /*b1e0*/  IMAD.MOV.U32 R7, RZ, RZ, R35 ;  /* 0x000000ffff077224 */ /* 0x000fc600078e0023 */
[----:B-1----:R-:W-:Y:S04]  /*b1f0*/  STL [R1+0x228], R250 ;  /* 0x000228fa01007387 */ /* 0x002fe80000100800 */
[----:B------:R-:W-:Y:S04]  /*b200*/  STL [R1+0x224], R251 ;  /* 0x000224fb01007387 */ /* 0x000fe80000100800 */
[----:B--2---:R-:W-:Y:S01]  /*b210*/  STSM.16.M88.4 [R0], R12 ;  /* 0x0000000c00007844 */ /* 0x004fe20000000200 */
[----:B------:R-:W-:Y:S06]  /*b220*/  BAR.SYNC.DEFER_BLOCKING 0x0 ;  /* 0x0000000000007b1d */ /* 0x000fec0000010000 */
[----:B------:R-:W1:Y:S02]  /*b230*/  LDS.128 R244, [R252] ;  /* 0x00000000fcf47984 */ /* 0x000e640000000c00 */
[----:B------:R-:W-:Y:S06]  /*b240*/  BAR.SYNC.DEFER_BLOCKING 0x0 ;  /* 0x0000000000007b1d */ /* 0x000fec0000010000 */
[----:B---3--:R2:W-:Y:S02]  /*b250*/  STSM.16.M88.4 [R0], R4 ;  /* 0x0000000400007844 */ /* 0x0085e40000000200 */
[----:B------:R-:W-:Y:S06]  /*b260*/  BAR.SYNC.DEFER_BLOCKING 0x0 ;  /* 0x0000000000007b1d */ /* 0x000fec0000010000 */
[----:B--2---:R-:W2:Y:S04]  /*b270*/  LDL.LU R4, [R1+0x30] ;  /* 0x0000300001047983 */ /* 0x004ea80000300800 */
[----:B------:R-:W2:Y:S04]  /*b280*/  LDL.LU R5, [R1+0x38] ;  /* 0x0000380001057983 */ /* 0x000ea80000300800 */
[----:B------:R-:W3:Y:S04]  /*b290*/  LDL.LU R12, [R1+0x34] ;  /* 0x00003400010c7983 */ /* 0x000ee80000300800 */
[----:B------:R-:W3:Y:S04]  /*b2a0*/  LDL.LU R13, [R1+0x3c] ;  /* 0x00003c00010d7983 */ /* 0x000ee80000300800 */
[----:B------:R-:W4:Y:S01]  /*b2b0*/  LDS.128 R16, [R252] ;  /* 0x00000000fc107984 */ /* 0x000f220000000c00 */
[----:B------:R-:W-:-:S02]  /*b2c0*/  IMAD.MOV.U32 R6, RZ, RZ, R36 ;  /* 0x000000ffff067224 */ /* 0x000fc400078e0024 */
[----:B------:R-:W-:Y:S01]  /*b2d0*/  IMAD.MOV.U32 R7, RZ, RZ, R38 ;  /* 0x000000ffff077224 */ /* 0x000fe200078e0026 */
[----:B------:R-:W-:Y:S01]  /*b2e0*/  BAR.SYNC.DEFER_BLOCKING 0x0 ;  /* 0x0000000000007b1d */ /* 0x000fe20000010000 */
[----:B------:R-:W-:Y:S02]  /*b2f0*/  IMAD.MOV.U32 R14, RZ, RZ, R37 ;  /* 0x000000ffff0e7224 */ /* 0x000fe400078e0025 */
[----:B------:R-:W-:-:S03]  /*b300*/  IMAD.MOV.U32 R15, RZ, RZ, R39 ;  /* 0x000000ffff0f7224 */ /* 0x000fc600078e0027 */
[----:B--2---:R-:W-:Y:S02]  /*b310*/  STSM.16.M88.4 [R0], R4 ;  /* 0x0000000400007844 */ /* 0x004fe40000000200 */
[----:B------:R-:W-:Y:S06]  /*b320*/  BAR.SYNC.DEFER_BLOCKING 0x0 ;  /* 0x0000000000007b1d */ /* 0x000fec0000010000 */
[----:B------:R-:W2:Y:S02]  /*b330*/  LDS.128 R4, [R252] ;  /* 0x00000000fc047984 */ /* 0x000ea40000000c00 */
[----:B------:R-:W-:Y:S06]  /*b340*/  BAR.SYNC.DEFER_BLOCKING 0x0 ;  /* 0x0000000000007b1d */ /* 0x000fec0000010000 */
[----:B---3--:R3:W-:Y:S02]  /*b350*/  STSM.16.M88.4 [R0], R12 ;  /* 0x0000000c00007844 */ /* 0x0087e40000000200 */
[----:B------:R-:W-:Y:S06]  /*b360*/  BAR.SYNC.DEFER_BLOCKING 0x0 ;  /* 0x0000000000007b1d */ /* 0x000fec0000010000 */
[----:B---3--:R-:W3:Y:S04]  /*b370*/  LDL.LU R12, [R1+0x40] ;  /* 0x00004000010c7983 */ /* 0x008ee80000300800 */
[----:B------:R-:W3:Y:S04]  /*b380*/  LDL.LU R13, [R1+0x48] ;  /* 0x00004800010d7983 */ /* 0x000ee80000300800 */
[----:B------:R-:W5:Y:S04]  /*b390*/  LDL.LU R20, [R1+0x44] ;  /* 0x0000440001147983 */ /* 0x000f680000300800 */
[----:B------:R-:W5:Y:S04]  /*b3a0*/  LDL.LU R21, [R1+0x4c] ;  /* 0x00004c0001157983 */ /* 0x000f680000300800 */
[----:B------:R-:W2:Y:S01]  /*b3b0*/  LDS.128 R24, [R252] ;  /* 0x00000000fc187984 */ /* 0x000ea20000000c00 */
[----:B------:R-:W-:-:S02]  /*b3c0*/  IMAD.MOV.U32 R14, RZ, RZ, R40 ;  /* 0x000000ffff0e7224 */ /* 0x000fc400078e0028 */
[----:B------:R-:W-:Y:S01]  /*b3d0*/  IMAD.MOV.U32 R15, RZ, RZ, R42 ;  /* 0x000000ffff0f7224 */ /* 0x000fe200078e002a */
[----:B------:R-:W-:Y:S06]  /*b3e0*/  BAR.SYNC.DEFER_BLOCKING 0x0 ;  /* 0x0000000000007b1d */ /* 0x000fec0000010000 */
[----:B---3--:R-:W-:Y:S02]  /*b3f0*/  STSM.16.M88.4 [R0], R12 ;  /* 0x0000000c00007844 */ /* 0x008fe40000000200 */
[----:B------:R-:W-:Y:S06]  /*b400*/  BAR.SYNC.DEFER_BLOCKING 0x0 ;  /* 0x0000000000007b1d */ /* 0x000fec0000010000 */
[----:B------:R-:W3:Y:S02]  /*b410*/  LDS.128 R12, [R252] ;  /* 0x00000000fc0c7984 */ /* 0x000ee40000000c00 */
[----:B------:R-:W-:Y:S06]  /*b420*/  BAR.SYNC.DEFER_BLOCKING 0x0 ;  /* 0x0000000000007b1d */ /* 0x000fec0000010000 */
[----:B-----5:R5:W-:Y:S02]  /*b430*/  STSM.16.M88.4 [R0], R20 ;  /* 0x0000001400007844 */ /* 0x020be40000000200 */
[----:B------:R-:W-:Y:S06]  /*b440*/  BAR.SYNC.DEFER_BLOCKING 0x0 ;  /* 0x0000000000007b1d */ /* 0x000fec0000010000 */
[----:B-----5:R-:W5:Y:S04]  /*b450*/  LDL.LU R20, [R1+0x50] ;  /* 0x0000500001147983 */ /* 0x020f680000300800 */
[----:B------:R-:W5:Y:S04]  /*b460*/  LDL.LU R21, [R1+0x58] ;  /* 0x0000580001157983 */ /* 0x000f680000300800 */
[----:B------:R-:W4:Y:S04]  /*b470*/  LDL.LU R28, [R1+0x54] ;  /* 0x00005400011c7983 */ /* 0x000f280000300800 */
[----:B------:R-:W4:Y:S04]  /*b480*/  LDL.LU R29, [R1+0x5c] ;  /* 0x00005c00011d7983 */ /* 0x000f280000300800 */
[----:B------:R-:W3:Y:S01]  /*b490*/  LDS.128 R32, [R252] ;  /* 0x00000000fc207984 */ /* 0x000ee20000000c00 */
[----:B------:R-:W-:-:S02]  /*b4a0*/  IMAD.MOV.U32 R22, RZ, RZ, R44 ;  /* 0x000000ffff167224 */ /* 0x000fc400078e002c */
[----:B------:R-:W-:Y:S01]  /*b4b0*/  IMAD.MOV.U32 R23, RZ, RZ, R46 ;  /* 0x000000ffff177224 */ /* 0x000fe200078e002e */
[----:B------:R-:W-:Y:S01]  /*b4c0*/  BAR.SYNC.DEFER_BLOCKING 0x0 ;  /* 0x0000000000007b1d */ /* 0x000fe20000010000 */
[----:B------:R-:W-:Y:S02]  /*b4d0*/  IMAD.MOV.U32 R30, RZ, RZ, R45 ;  /* 0x000000ffff1e7224 */ /* 0x000fe400078e002d */
[----:B------:R-:W-:-:S03]  /*b4e0*/  IMAD.MOV.U32 R31, RZ, RZ, R47 ;  /* 0x000000ffff1f7224 */ /* 0x000fc600078e002f */
[----:B-----5:R-:W-:Y:S02]  /*b4f0*/  STSM.16.M88.4 [R0], R20 ;  /* 0x0000001400007844 */ /* 0x020fe40000000200 */
[----:B------:R-:W-:Y:S06]  /*b500*/  BAR.SYNC.DEFER_BLOCKING 0x0 ;  /* 0x0000000000007b1d */ /* 0x000fec0000010000 */
[----:B------:R-:W5:Y:S02]  /*b510*/  LDS.128 R20, [R252] ;  /* 0x00000000fc147984 */ /* 0x000f640000000c00 */
[----:B------:R-:W-:Y:S06]  /*b520*/  BAR.SYNC.DEFER_BLOCKING 0x0 ;  /* 0x0000000000007b1d */ /* 0x000fec0000010000 */
[----:B----4-:R4:W-:Y:S02]  /*b530*/  STSM.16.M88.4 [R0], R28 ;  /* 0x0000001c00007844 */ /* 0x0109e40000000200 */
[----:B------:R-:W-:Y:S06]  /*b540*/  BAR.SYNC.DEFER_BLOCKING 0x0 ;  /* 0x0000000000007b1d */ /* 0x000fec0000010000 */
[----:B----4-:R-:W4:Y:S04]  /*b550*/  LDL.LU R28, [R1+0x60] ;  /* 0x00006000011c7983 */ /* 0x010f280000300800 */
[----:B------:R-:W4:Y:S04]  /*b560*/  LDL.LU R29, [R1+0x68] ;  /* 0x00006800011d7983 */ /* 0x000f280000300800 */
[----:B------:R-:W2:Y:S04]  /*b570*/  LDL.LU R36, [R1+0x64] ;  /* 0x0000640001247983 */ /* 0x000ea80000300800 */
[----:B------:R-:W2:Y:S04]  /*b580*/  LDL.LU R37, [R1+0x6c] ;  /* 0x00006c0001257983 */ /* 0x000ea80000300800 */
[----:B------:R-:W5:Y:S01]  /*b590*/  LDS.128 R40, [R252] ;  /* 0x00000000fc287984 */ /* 0x000f620000000c00 */
[----:B------:R-:W-:-:S02]  /*b5a0*/  IMAD.MOV.U32 R30, RZ, RZ, R48 ;  /* 0x000000ffff1e7224 */ /* 0x000fc400078e0030 */
[----:B------:R-:W-:Y:S01]  /*b5b0*/  IMAD.MOV.U32 R31, RZ, RZ, R50 ;  /* 0x000000ffff1f7224 */ /* 0x000fe200078e0032 */
[----:B------:R-:W-:Y:S01]  /*b5c0*/  BAR.SYNC.DEFER_BLOCKING 0x0 ;  /* 0x0000000000007b1d */ /* 0x000fe20000010000 */
[----:B------:R-:W-:Y:S02]  /*b5d0*/  IMAD.MOV.U32 R38, RZ, RZ, R49 ;  /* 0x000000ffff267224 */ /* 0x000fe400078e0031 */
[----:B------:R-:W-:-:S03]  /*b5e0*/  IMAD.MOV.U32 R39, RZ, RZ, R51 ;  /* 0x000000ffff277224 */ /* 0x000fc600078e0033 */
[----:B----4-:R-:W-:Y:S02]  /*b5f0*/  STSM.16.M88.4 [R0], R28 ;  /* 0x0000001c00007844 */ /* 0x010fe40000000200 */
[----:B------:R-:W-:Y:S06]  /*b600*/  BAR.SYNC.DEFER_BLOCKING 0x0 ;  /* 0x0000000000007b1d */ /* 0x000fec0000010000 */
[----:B------:R-:W4:Y:S02]  /*b610*/  LDS.128 R28, [R252] ;  /* 0x00000000fc1c7984 */ /* 0x000f240000000c00 */
[----:B------:R-:W-:Y:S06]  /*b620*/  BAR.SYNC.DEFER_BLOCKING 0x0 ;  /* 0x0000000000007b1d */ /* 0x000fec0000010000 */
[----:B--2---:R2:W-:Y:S02]  /*b630*/  STSM.16.M88.4 [R0], R36 ;  /* 0x0000002400007844 */ /* 0x0045e40000000200 */
        /* <DEDUP_REMOVED lines=15> */
[----:B---3--:R3:W-:Y:S04]  /*b730*/  STSM.16.M88.4 [R0], R44 ;  /* 0x0000002c00007844 */ /* 0x0087e80000000200 */
[----:B---3--:R-:W3:Y:S04]  /*b740*/  LDL.LU R44, [R1+0x80] ;  /* 0x00008000012c7983 */ /* 0x008ee80000300800 */
[----:B------:R-:W3:Y:S04]  /*b750*/  LDL.LU R45, [R1+0x88] ;  /* 0x00008800012d7983 */ /* 0x000ee80000300800 */
[----:B------:R-:W5:Y:S04]  /*b760*/  LDL.LU R52, [R1+0x84] ;  /* 0x0000840001347983 */ /* 0x000f680000300800 */
[----:B------:R-:W5:Y:S01]  /*b770*/  LDL.LU R53, [R1+0x8c] ;  /* 0x00008c0001357983 */ /* 0x000f620000300800 */
[----:B------:R-:W-:-:S02]  /*b780*/  IMAD.MOV.U32 R46, RZ, RZ, R56 ;  /* 0x000000ffff2e7224 */ /* 0x000fc400078e0038 */
[----:B------:R-:W-:Y:S01]  /*b790*/  IMAD.MOV.U32 R47, RZ, RZ, R58 ;  /* 0x000000ffff2f7224 */ /* 0x000fe200078e003a */
[----:B------:R-:W-:Y:S01]  /*b7a0*/  BAR.SYNC.DEFER_BLOCKING 0x0 ;  /* 0x0000000000007b1d */ /* 0x000fe20000010000 */
[----:B------:R-:W-:Y:S02]  /*b7b0*/  IMAD.MOV.U32 R54, RZ, RZ, R57 ;  /* 0x000000ffff367224 */ /* 0x000fe400078e0039 */
[----:B------:R-:W-:-:S03]  /*b7c0*/  IMAD.MOV.U32 R55, RZ, RZ, R59 ;  /* 0x000000ffff377224 */ /* 0x000fc600078e003b */
[----:B------:R-:W2:Y:S02]  /*b7d0*/  LDS.128 R56, [R252] ;  /* 0x00000000fc387984 */ /* 0x000ea40000000c00 */
[----:B------:R-:W-:Y:S06]  /*b7e0*/  BAR.SYNC.DEFER_BLOCKING 0x0 ;  /* 0x0000000000007b1d */ /* 0x000fec0000010000 */
[----:B---3--:R-:W-:Y:S02]  /*b7f0*/  STSM.16.M88.4 [R0], R44 ;  /* 0x0000002c00007844 */ /* 0x008fe40000000200 */
[----:B------:R-:W-:Y:S06]  /*b800*/  BAR.SYNC.DEFER_BLOCKING 0x0 ;  /* 0x0000000000007b1d */ /* 0x000fec0000010000 */
[----:B------:R-:W3:Y:S02]  /*b810*/  LDS.128 R44, [R252] ;  /* 0x00000000fc2c7984 */ /* 0x000ee40000000c00 */
[----:B------:R-:W-:Y:S06]  /*b820*/  BAR.SYNC.DEFER_BLOCKING 0x0 ;  /* 0x0000000000007b1d */ /* 0x000fec0000010000 */
[----:B-----5:R5:W-:Y:S04]  /*b830*/  STSM.16.M88.4 [R0], R52 ;  /* 0x0000003400007844 */ /* 0x020be80000000200 */
[----:B-----5:R-:W5:Y:S04]  /*b840*/  LDL.LU R52, [R1+0x90] ;  /* 0x0000900001347983 */ /* 0x020f680000300800 */
[----:B------:R-:W5:Y:S04]  /*b850*/  LDL.LU R53, [R1+0x98] ;  /* 0x0000980001357983 */ /* 0x000f680000300800 */
[----:B------:R-:W4:Y:S04]  /*b860*/  LDL.LU R152, [R1+0x94] ;  /* 0x0000940001987983 */ /* 0x000f280000300800 */
[----:B------:R-:W4:Y:S01]  /*b870*/  LDL.LU R153, [R1+0x9c] ;  /* 0x00009c0001997983 */ /* 0x000f220000300800 */
[----:B------:R-:W-:Y:S01]  /*b880*/  BAR.SYNC.DEFER_BLOCKING 0x0 ;  /* 0x0000000000007b1d */ /* 0x000fe20000010000 */
[----:B------:R-:W-:-:S02]  /*b890*/  IMAD.MOV.U32 R54, RZ, RZ, R60 ;  /* 0x000000ffff367224 */ /* 0x000fc400078e003c */
[----:B------:R-:W-:-:S03]  /*b8a0*/  IMAD.MOV.U32 R55, RZ, RZ, R62 ;  /* 0x000000ffff377224 */ /* 0x000fc600078e003e */
[----:B------:R-:W3:Y:S02]  /*b8b0*/  LDS.128 R60, [R252] ;  /* 0x00000000fc3c7984 */ /* 0x000ee40000000c00 */
[----:B------:R-:W-:Y:S06]  /*b8c0*/  BAR.SYNC.DEFER_BLOCKING 0x0 ;  /* 0x0000000000007b1d */ /* 0x000fec0000010000 */
[----:B-----5:R-:W-:Y:S02]  /*b8d0*/  STSM.16.M88.4 [R0], R52 ;  /* 0x0000003400007844 */ /* 0x020fe40000000200 */
[----:B------:R-:W-:Y:S06]  /*b8e0*/  BAR.SYNC.DEFER_BLOCKING 0x0 ;  /* 0x0000000000007b1d */ /* 0x000fec0000010000 */
[----:B------:R-:W5:Y:S02]  /*b8f0*/  LDS.128 R52, [R252] ;  /* 0x00000000fc347984 */ /* 0x000f640000000c00 */
[----:B------:R-:W-:Y:S06]  /*b900*/  BAR.SYNC.DEFER_BLOCKING 0x0 ;  /* 0x0000000000007b1d */ /* 0x000fec0000010000 */
[----:B----4-:R4:W-:Y:S04]  /*b910*/  STSM.16.M88.4 [R0], R152 ;  /* 0x0000009800007844 */ /* 0x0109e80000000200 */
[----:B----4-:R-:W4:Y:S04]  /*b920*/  LDL.LU R152, [R1+0xa0] ;  /* 0x0000a00001987983 */ /* 0x010f280000300800 */
[----:B------:R-:W4:Y:S04]  /*b930*/  LDL.LU R153, [R1+0xa8] ;  /* 0x0000a80001997983 */ /* 0x000f280000300800 */
[----:B------:R-:W2:Y:S04]  /*b940*/  LDL.LU R156, [R1+0xa4] ;  /* 0x0000a400019c7983 */ /* 0x000ea80000300800 */
[----:B------:R-:W2:Y:S01]  /*b950*/  LDL.LU R157, [R1+0xac] ;  /* 0x0000ac00019d7983 */ /* 0x000ea20000300800 */
[----:B------:R-:W-:Y:S01]  /*b960*/  BAR.SYNC.DEFER_BLOCKING 0x0 ;  /* 0x0000000000007b1d */ /* 0x000fe20000010000 */
[----:B------:R-:W-:-:S02]  /*b970*/  IMAD.MOV.U32 R154, RZ, RZ, R64 ;  /* 0x000000ffff9a7224 */ /* 0x000fc400078e0040 */
[----:B------:R-:W-:-:S03]  /*b980*/  IMAD.MOV.U32 R155, RZ, RZ, R66 ;  /* 0x000000ffff9b7224 */ /* 0x000fc600078e0042 */
[----:B------:R-:W5:Y:S02]  /*b990*/  LDS.128 R64, [R252] ;  /* 0x00000000fc407984 */ /* 0x000f640000000c00 */
[----:B------:R-:W-:Y:S06]  /*b9a0*/  BAR.SYNC.DEFER_BLOCKING 0x0 ;  /* 0x0000000000007b1d */ /* 0x000fec0000010000 */
[----:B----4-:R-:W-:Y:S02]  /*b9b0*/  STSM.16.M88.4 [R0], R152 ;  /* 0x0000009800007844 */ /* 0x010fe40000000200 */
[----:B------:R-:W-:Y:S06]  /*b9c0*/  BAR.SYNC.DEFER_BLOCKING 0x0 ;  /* 0x0000000000007b1d */ /* 0x000fec0000010000 */
[----:B------:R-:W4:Y:S02]  /*b9d0*/  LDS.128 R152, [R252] ;  /* 0x00000000fc987984 */ /* 0x000f240000000c00 */
[----:B------:R-:W-:Y:S06]  /*b9e0*/  BAR.SYNC.DEFER_BLOCKING 0x0 ;  /* 0x0000000000007b1d */ /* 0x000fec0000010000 */
[----:B--2---:R2:W-:Y:S04]  /*b9f0*/  STSM.16.M88.4 [R0], R156 ;  /* 0x0000009c00007844 */ /* 0x0045e80000000200 */
[----:B--2---:R-:W2:Y:S04]  /*ba00*/  LDL.LU R156, [R1+0xb0] ;  /* 0x0000b000019c7983 */ /* 0x004ea80000300800 */
[----:B------:R-:W2:Y:S04]  /*ba10*/  LDL.LU R157, [R1+0xb8] ;  /* 0x0000b800019d7983 */ /* 0x000ea80000300800 */
[----:B------:R-:W3:Y:S04]  /*ba20*/  LDL.LU R160, [R1+0xb4] ;  /* 0x0000b40001a07983 */ /* 0x000ee80000300800 */
[----:B------:R-:W3:Y:S01]  /*ba30*/  LDL.LU R161, [R1+0xbc] ;  /* 0x0000bc0001a17983 */ /* 0x000ee20000300800 */
[----:B------:R-:W-:Y:S01]  /*ba40*/  BAR.SYNC.DEFER_BLOCKING 0x0 ;  /* 0x0000000000007b1d */ /* 0x000fe20000010000 */
[----:B------:R-:W-:-:S02]  /*ba50*/  IMAD.MOV.U32 R158, RZ, RZ, R68 ;  /* 0x000000ffff9e7224 */ /* 0x000fc400078e0044 */
[----:B------:R-:W-:-:S03]  /*ba60*/  IMAD.MOV.U32 R159, RZ, RZ, R70 ;  /* 0x000000ffff9f7224 */ /* 0x000fc600078e0046 */
[----:B------:R-:W4:Y:S02]  /*ba70*/  LDS.128 R68, [R252] ;  /* 0x00000000fc447984 */ /* 0x000f240000000c00 */
[----:B------:R-:W-:Y:S06]  /*ba80*/  BAR.SYNC.DEFER_BLOCKING 0x0 ;  /* 0x0000000000007b1d */ /* 0x000fec0000010000 */
        /* <DEDUP_REMOVED lines=9> */
[----:B------:R-:W-:Y:S01]  /*bb20*/  BAR.SYNC.DEFER_BLOCKING 0x0 ;  /* 0x0000000000007b1d */ /* 0x000fe20000010000 */
[----:B------:R-:W-:-:S02]  /*bb30*/  IMAD.MOV.U32 R162, RZ, RZ, R72 ;  /* 0x000000ffffa27224 */ /* 0x000fc400078e0048 */
        /* <DEDUP_REMOVED lines=259> */
[----:B--2---:R2:W-:Y:S02]  /*cb70*/  STSM.16.M88.4 [R0], R236 ;  /* 0x000000ec00007844 */ /* 0x0045e40000000200 */
[----:B------:R-:W-:Y:S06]  /*cb80*/  BAR.SYNC.DEFER_BLOCKING 0x0 ;  /* 0x0000000000007b1d */ /* 0x000fec0000010000 */
[----:B--2---:R-:W2:Y:S04]  /*cb90*/  LDL.LU R236, [R1+0x1f0] ;  /* 0x0001f00001ec7983 */ /* 0x004ea80000300800 */
[----:B------:R-:W3:Y:S04]  /*cba0*/  LDL.LU R250, [R1] ;  /* 0x0000000001fa7983 */ /* 0x000ee80000300800 */
[----:B------:R-:W2:Y:S04]  /*cbb0*/  LDL.LU R237, [R1+0x1f8] ;  /* 0x0001f80001ed7983 */ /* 0x000ea80000300800 */
[----:B------:R-:W4:Y:S01]  /*cbc0*/  LDS.128 R240, [R252] ;  /* 0x00000000fcf07984 */ /* 0x000f220000000c00 */
[----:B------:R-:W-:-:S02]  /*cbd0*/  IMAD.MOV.U32 R238, RZ, RZ, R148 ;  /* 0x000000ffffee7224 */ /* 0x000fc400078e0094 */
[----:B------:R-:W-:Y:S01]  /*cbe0*/  IMAD.MOV.U32 R239, RZ, RZ, R150 ;  /* 0x000000ffffef7224 */ /* 0x000fe200078e0096 */
[----:B------:R-:W-:Y:S06]  /*cbf0*/  BAR.SYNC.DEFER_BLOCKING 0x0 ;  /* 0x0000000000007b1d */ /* 0x000fec0000010000 */
[----:B--2---:R2:W-:Y:S04]  /*cc00*/  STSM.16.M88.4 [R0], R236 ;  /* 0x000000ec00007844 */ /* 0x0045e80000000200 */
[----:B--2---:R-:W2:Y:S04]  /*cc10*/  LDL.LU R236, [R1+0x1f4] ;  /* 0x0001f40001ec7983 */ /* 0x004ea80000300800 */
[----:B------:R-:W2:Y:S01]  /*cc20*/  LDL.LU R237, [R1+0x1fc] ;  /* 0x0001fc0001ed7983 */ /* 0x000ea20000300800 */
[----:B------:R-:W-:-:S02]  /*cc30*/  IMAD.MOV.U32 R238, RZ, RZ, R149 ;  /* 0x000000ffffee7224 */ /* 0x000fc400078e0095 */
[----:B------:R-:W-:Y:S01]  /*cc40*/  IMAD.MOV.U32 R239, RZ, RZ, R151 ;  /* 0x000000ffffef7224 */ /* 0x000fe200078e0097 */
[----:B------:R-:W-:Y:S06]  /*cc50*/  BAR.SYNC.DEFER_BLOCKING 0x0 ;  /* 0x0000000000007b1d */ /* 0x000fec0000010000 */
[----:B------:R-:W5:Y:S04]  /*cc60*/  LDL.LU R251, [R1+0x8] ;  /* 0x0000080001fb7983 */ /* 0x000f680000300800 */
[----:B------:R-:W4:Y:S01]  /*cc70*/  LDS.128 R148, [R252] ;  /* 0x00000000fc947984 */ /* 0x000f220000000c00 */
[----:B------:R-:W-:Y:S06]  /*cc80*/  BAR.SYNC.DEFER_BLOCKING 0x0 ;  /* 0x0000000000007b1d */ /* 0x000fec0000010000 */
[----:B--2---:R2:W-:Y:S04]  /*cc90*/  STSM.16.M88.4 [R0], R236 ;  /* 0x000000ec00007844 */ /* 0x0045e80000000200 */
[----:B--2---:R-:W2:Y:S01]  /*cca0*/  LDL.LU R0, [R1+0x200] ;  /* 0x0002000001007983 */ /* 0x004ea20000300800 */
[----:B------:R-:W-:Y:S01]  /*ccb0*/  IMAD R11, R9, UR5, RZ ;  /* 0x00000005090b7c24 */ /* 0x000fe2000f8e02ff */
[----:B------:R-:W-:Y:S01]  /*ccc0*/  BAR.SYNC.DEFER_BLOCKING 0x0 ;  /* 0x0000000000007b1d */ /* 0x000fe20000010000 */
[----:B------:R-:W-:-:S02]  /*ccd0*/  LEA R2, P6, R3, UR6, 0x2 ;  /* 0x0000000603027c11 */ /* 0x000fc4000f8c10ff */
[----:B------:R-:W-:Y:S02]  /*cce0*/  VIADD R8, R11, UR5 ;  /* 0x000000050b087c36 */ /* 0x000fe40008000000 */
[----:B------:R-:W-:Y:S01]  /*ccf0*/  LEA.HI.X.SX32 R3, R3, UR7, 0x2, P6 ;  /* 0x0000000703037c11 */ /* 0x000fe2000b0f16ff */
[----:B------:R-:W-:Y:S01]  /*cd00*/  ULDC UR6, c[0x0][0x248] ;  /* 0x0000920000067ab9 */ /* 0x000fe20000000800 */
[CC--:B------:R-:W-:Y:S01]  /*cd10*/  LEA R10, P6, R11.reuse, R2.reuse, 0x2 ;  /* 0x000000020b0a7211 */ /* 0x0c0fe200078c10ff */
[----:B------:R-:W4:Y:S01]  /*cd20*/  LDL.LU R238, [R1+0x4] ;  /* 0x0000040001ee7983 */ /* 0x000f220000300800 */
[----:B------:R-:W-:Y:S02]  /*cd30*/  ULDC UR7, c[0x0][0x22c] ;  /* 0x00008b0000077ab9 */ /* 0x000fe40000000800 */
[----:B------:R-:W-:Y:S01]  /*cd40*/  LEA.HI.X.SX32 R11, R11, R3, 0x2, P6 ;  /* 0x000000030b0b7211 */ /* 0x000fe200030f16ff */
[----:B------:R-:W5:Y:S01]  /*cd50*/  LDL.LU R239, [R1+0xc] ;  /* 0x00000c0001ef7983 */ /* 0x000f620000300800 */
[----:B------:R-:W-:-:S04]  /*cd60*/  LEA R236, P6, R8, R2, 0x2 ;  /* 0x0000000208ec7211 */ /* 0x000fc800078c10ff */
[C---:B------:R-:W-:Y:S01]  /*cd70*/  LEA.HI.X.SX32 R237, R8.reuse, R3, 0x2, P6 ;  /* 0x0000000308ed7211 */ /* 0x040fe200030f16ff */
[----:B--2---:R-:W-:Y:S04]  /*cd80*/  @P5 STG.E desc[UR16][R10.64], R0 ;  /* 0x000000000a005986 */ /* 0x004fe8000c101910 */
[----:B---3--:R2:W-:Y:S04]  /*cd90*/  @P4 STG.E desc[UR16][R236.64], R250 ;  /* 0x000000faec004986 */ /* 0x0085e8000c101910 */
[----:B--2---:R-:W2:Y:S04]  /*cda0*/  LDL.LU R250, [R1+0x228] ;  /* 0x0002280001fa7983 */ /* 0x004ea80000300800 */
[----:B------:R-:W3:Y:S01]  /*cdb0*/  LDL.LU R237, [R1+0x204] ;  /* 0x0002040001ed7983 */ /* 0x000ee20000300800 */
[----:B------:R-:W-:-:S02]  /*cdc0*/  VIADD R0, R8, UR5 ;  /* 0x0000000508007c36 */ /* 0x000fc40008000000 */
[----:B------:R-:W-:-:S03]  /*cdd0*/  VIADD R11, R9, 0x5 ;  /* 0x00000005090b7836 */ /* 0x000fc60000000000 */
[C---:B------:R-:W-:Y:S02]  /*cde0*/  LEA R10, P6, R0.reuse, R2, 0x2 ;  /* 0x00000002000a7211 */ /* 0x040fe400078c10ff */
[----:B------:R-:W-:Y:S01]  /*cdf0*/  ISETP.LT.AND P5, PT, R11, UR4, !P0 ;  /* 0x000000040b007c0c */ /* 0x000fe2000c7a1270 */
[----:B------:R-:W-:Y:S01]  /*ce00*/  VIADD R8, R9, 0x6 ;  /* 0x0000000609087836 */ /* 0x000fe20000000000 */
[C---:B------:R-:W-:Y:S01]  /*ce10*/  LEA.HI.X.SX32 R11, R0.reuse, R3, 0x2, P6 ;  /* 0x00000003000b7211 */ /* 0x040fe200030f16ff */
[----:B------:R-:W-:Y:S01]  /*ce20*/  VIADD R0, R0, UR5 ;  /* 0x0000000500007c36 */ /* 0x000fe20008000000 */
[----:B------:R-:W-:-:S03]  /*ce30*/  ULDC UR4, c[0x0][0x22c] ;  /* 0x00008b0000047ab9 */ /* 0x000fc60000000800 */
[----:B---3--:R3:W-:Y:S01]  /*ce40*/  @P3 STG.E desc[UR16][R10.64], R237 ;  /* 0x000000ed0a003986 */ /* 0x0087e2000c101910 */
[----:B------:R-:W-:-:S04]  /*ce50*/  LEA R236, P3, R0, R2, 0x2 ;  /* 0x0000000200ec7211 */ /* 0x000fc800078610ff */
[----:B---3--:R-:W-:-:S05]  /*ce60*/  LEA.HI.X.SX32 R237, R0, R3, 0x2, P3 ;  /* 0x0000000300ed7211 */ /* 0x008fca00018f16ff */
[----:B----4-:R3:W-:Y:S04]  /*ce70*/  @P2 STG.E desc[UR16][R236.64], R238 ;  /* 0x000000eeec002986 */ /* 0x0107e8000c101910 */
[----:B---3--:R-:W3:Y:S01]  /*ce80*/  LDL.LU R237, [R1+0x208] ;  /* 0x0002080001ed7983 */ /* 0x008ee20000300800 */
[C---:B------:R-:W-:Y:S01]  /*ce90*/  VIADD R10, R9.reuse, 0x7 ;  /* 0x00000007090a7836 */ /* 0x040fe20000000000 */
[----:B------:R-:W-:Y:S01]  /*cea0*/  ISETP.LT.AND P4, PT, R8, UR4, !P0 ;  /* 0x0000000408007c0c */ /* 0x000fe2000c781270 */
[----:B------:R-:W-:Y:S01]  /*ceb0*/  VIADD R8, R0, UR5 ;  /* 0x0000000500087c36 */ /* 0x000fe20008000000 */
[----:B------:R-:W-:Y:S01]  /*cec0*/  ULDC UR4, c[0x0][0x22c] ;  /* 0x00008b0000047ab9 */ /* 0x000fe20000000800 */
[----:B------:R-:W-:Y:S01]  /*ced0*/  VIADD R0, R9, 0x8 ;  /* 0x0000000809007836 */ /* 0x000fe20000000000 */
[----:B------:R-:W-:Y:S01]  /*cee0*/  ISETP.LT.AND P3, PT, R10, UR4, !P0 ;  /* 0x000000040a007c0c */ /* 0x000fe2000c761270 */
[----:B------:R-:W-:Y:S01]  /*cef0*/  ULDC UR4, c[0x0][0x22c] ;  /* 0x00008b0000047ab9 */ /* 0x000fe20000000800 */
[----:B------:R-:W-:-:S02]  /*cf00*/  LEA R10, P6, R8, R2, 0x2 ;  /* 0x00000002080a7211 */ /* 0x000fc400078c10ff */
[----:B------:R-:W-:Y:S01]  /*cf10*/  ISETP.LT.AND P2, PT, R0, UR4, !P0 ;  /* 0x0000000400007c0c */ /* 0x000fe2000c741270 */
[C---:B------:R-:W-:Y:S01]  /*cf20*/  VIADD R0, R8.reuse, UR5 ;  /* 0x0000000508007c36 */ /* 0x040fe20008000000 */
[-C--:B------:R-:W-:Y:S01]  /*cf30*/  LEA.HI.X.SX32 R11, R8, R3.reuse, 0x2, P6 ;  /* 0x00000003080b7211 */ /* 0x080fe200030f16ff */
[----:B------:R-:W-:Y:S02]  /*cf40*/  ULDC UR4, c[0x0][0x22c] ;  /* 0x00008b0000047ab9 */ /* 0x000fe40000000800 */
[C---:B------:R-:W-:Y:S01]  /*cf50*/  VIADD R238, R0.reuse, UR5 ;  /* 0x0000000500ee7c36 */ /* 0x040fe20008000000 */
[-C--:B------:R-:W-:Y:S01]  /*cf60*/  LEA R236, P6, R0, R2.reuse, 0x2 ;  /* 0x0000000200ec7211 */ /* 0x080fe200078c10ff */
[C---:B------:R-:W-:Y:S01]  /*cf70*/  VIADD R8, R9.reuse, 0x9 ;  /* 0x0000000909087836 */ /* 0x040fe20000000000 */
[----:B---3--:R3:W-:Y:S04]  /*cf80*/  @P1 STG.E desc[UR16][R10.64], R237 ;  /* 0x000000ed0a001986 */ /* 0x0087e8000c101910 */
[----:B------:R-:W-:Y:S01]  /*cf90*/  ISETP.LT.AND P1, PT, R8, UR4, !P0 ;  /* 0x0000000408007c0c */ /* 0x000fe2000c721270 */
[----:B------:R-:W-:Y:S01]  /*cfa0*/  ULDC UR4, c[0x0][0x22c] ;  /* 0x00008b0000047ab9 */ /* 0x000fe20000000800 */
[----:B------:R-:W-:Y:S01]  /*cfb0*/  VIADD R8, R238, UR5 ;  /* 0x00000005ee087c36 */ /* 0x000fe20008000000 */
[----:B---3--:R-:W-:Y:S01]  /*cfc0*/  LEA.HI.X.SX32 R237, R0, R3, 0x2, P6 ;  /* 0x0000000300ed7211 */ /* 0x008fe200030f16ff */
[----:B------:R-:W-:Y:S01]  /*cfd0*/  VIADD R0, R9, 0xa ;  /* 0x0000000a09007836 */ /* 0x000fe20000000000 */
[----:B------:R-:W-:-:S03]  /*cfe0*/  LEA R10, P6, R238, R2, 0x2 ;  /* 0x00000002ee0a7211 */ /* 0x000fc600078c10ff */
[----:B-----5:R3:W-:Y:S01]  /*cff0*/  @P5 STG.E desc[UR16][R236.64], R251 ;  /* 0x000000fbec005986 */ /* 0x0207e2000c101910 */
[----:B------:R-:W-:Y:S02]  /*d000*/  LEA.HI.X.SX32 R11, R238, R3, 0x2, P6 ;  /* 0x00000003ee0b7211 */ /* 0x000fe400030f16ff */
[----:B------:R-:W-:Y:S01]  /*d010*/  ISETP.LT.AND P5, PT, R0, UR4, !P0 ;  /* 0x0000000400007c0c */ /* 0x000fe2000c7a1270 */
[----:B------:R-:W4:Y:S01]  /*d020*/  LDL.LU R238, [R1+0x10] ;  /* 0x0000100001ee7983 */ /* 0x000f220000300800 */
[----:B------:R-:W-:-:S03]  /*d030*/  ULDC UR4, c[0x0][0x22c] ;  /* 0x00008b0000047ab9 */ /* 0x000fc60000000800 */
[----:B---3--:R-:W3:Y:S04]  /*d040*/  LDL.LU R251, [R1+0x224] ;  /* 0x0002240001fb7983 */ /* 0x008ee80000300800 */
[----:B------:R-:W5:Y:S01]  /*d050*/  LDL.LU R0, [R1+0x20c] ;  /* 0x00020c0001007983 */ /* 0x000f620000300800 */
[----:B------:R-:W-:-:S04]  /*d060*/  LEA R236, P6, R8, R2, 0x2 ;  /* 0x0000000208ec7211 */ /* 0x000fc800078c10ff */
[C---:B------:R-:W-:Y:S01]  /*d070*/  LEA.HI.X.SX32 R237, R8.reuse, R3, 0x2, P6 ;  /* 0x0000000308ed7211 */ /* 0x040fe200030f16ff */
[----:B-----5:R5:W-:Y:S02]  /*d080*/  @P4 STG.E desc[UR16][R10.64], R0 ;  /* 0x000000000a004986 */ /* 0x020be4000c101910 */
[----:B-----5:R-:W-:Y:S02]  /*d090*/  VIADD R0, R8, UR5 ;  /* 0x0000000508007c36 */ /* 0x020fe40008000000 */
[----:B------:R-:W-:-:S03]  /*d0a0*/  VIADD R11, R9, 0xb ;  /* 0x0000000b090b7836 */ /* 0x000fc60000000000 */
[C---:B------:R-:W-:Y:S02]  /*d0b0*/  LEA R10, P6, R0.reuse, R2, 0x2 ;  /* 0x00000002000a7211 */ /* 0x040fe400078c10ff */
[----:B------:R-:W-:Y:S01]  /*d0c0*/  ISETP.LT.AND P4, PT, R11, UR4, !P0 ;  /* 0x000000040b007c0c */ /* 0x000fe2000c781270 */
[----:B------:R-:W-:Y:S01]  /*d0d0*/  VIADD R8, R9, 0xc ;  /* 0x0000000c09087836 */ /* 0x000fe20000000000 */
[C---:B------:R-:W-:Y:S01]  /*d0e0*/  LEA.HI.X.SX32 R11, R0.reuse, R3, 0x2, P6 ;  /* 0x00000003000b7211 */ /* 0x040fe200030f16ff */
[----:B------:R-:W-:Y:S01]  /*d0f0*/  VIADD R0, R0, UR5 ;  /* 0x0000000500007c36 */ /* 0x000fe20008000000 */
[----:B------:R5:W-:Y:S01]  /*d100*/  @P3 STG.E desc[UR16][R236.64], R239 ;  /* 0x000000efec003986 */ /* 0x000be2000c101910 */
[----:B------:R-:W-:-:S03]  /*d110*/  ULDC UR4, c[0x0][0x22c] ;  /* 0x00008b0000047ab9 */ /* 0x000fc60000000800 */
[----:B----4-:R4:W-:Y:S01]  /*d120*/  @P2 STG.E desc[UR16][R10.64], R238 ;  /* 0x000000ee0a002986 */ /* 0x0109e2000c101910 */
[----:B------:R-:W-:Y:S01]  /*d130*/  ISETP.LT.AND P3, PT, R8, UR4, !P0 ;  /* 0x0000000408007c0c */ /* 0x000fe2000c761270 */
[----:B------:R-:W-:Y:S01]  /*d140*/  ULDC UR4, c[0x0][0x22c] ;  /* 0x00008b0000047ab9 */ /* 0x000fe20000000800 */
[C---:B-----5:R-:W-:Y:S01]  /*d150*/  LEA R236, P2, R0.reuse, R2, 0x2 ;  /* 0x0000000200ec7211 */ /* 0x060fe200078410ff */
[----:B------:R-:W5:Y:S01]  /*d160*/  LDL.LU R239, [R1+0x1c] ;  /* 0x00001c0001ef7983 */ /* 0x000f620000300800 */
[----:B----4-:R-:W-:Y:S02]  /*d170*/  VIADD R238, R9, 0xd ;  /* 0x0000000d09ee7836 */ /* 0x010fe40000000000 */
[----:B------:R-:W-:-:S03]  /*d180*/  LEA.HI.X.SX32 R237, R0, R3, 0x2, P2 ;  /* 0x0000000300ed7211 */ /* 0x000fc600010f16ff */
[----:B------:R-:W-:Y:S02]  /*d190*/  ISETP.LT.AND P2, PT, R238, UR4, !P0 ;  /* 0x00000004ee007c0c */ /* 0x000fe4000c741270 */
[----:B------:R4:W-:Y:S01]  /*d1a0*/  @P1 STG.E desc[UR16][R236.64], R248 ;  /* 0x000000f8ec001986 */ /* 0x0009e2000c101910 */
[----:B------:R-:W-:Y:S01]  /*d1b0*/  VIADD R8, R0, UR5 ;  /* 0x0000000500087c36 */ /* 0x000fe20008000000 */
[----:B------:R-:W-:Y:S02]  /*d1c0*/  ULDC UR4, c[0x0][0x22c] ;  /* 0x00008b0000047ab9 */ /* 0x000fe40000000800 */
[----:B------:R-:W2:Y:S04]  /*d1d0*/  LDL.LU R238, [R1+0x14] ;  /* 0x0000140001ee7983 */ /* 0x000ea80000300800 */
[----:B----4-:R-:W4:Y:S01]  /*d1e0*/  LDL.LU R248, [R1+0x18] ;  /* 0x0000180001f87983 */ /* 0x010f220000300800 */
[----:B------:R-:W-:Y:S01]  /*d1f0*/  VIADD R0, R9, 0xe ;  /* 0x0000000e09007836 */ /* 0x000fe20000000000 */
[C---:B------:R-:W-:Y:S01]  /*d200*/  LEA R10, P6, R8.reuse, R2, 0x2 ;  /* 0x00000002080a7211 */ /* 0x040fe200078c10ff */
[----:B------:R-:W-:-:S03]  /*d210*/  VIADD R237, R8, UR5 ;  /* 0x0000000508ed7c36 */ /* 0x000fc60008000000 */
[----:B------:R-:W-:Y:S01]  /*d220*/  LEA.HI.X.SX32 R11, R8, R3, 0x2, P6 ;  /* 0x00000003080b7211 */ /* 0x000fe200030f16ff */
[----:B------:R-:W-:Y:S01]  /*d230*/  VIADD R8, R9, 0xf ;  /* 0x0000000f09087836 */ /* 0x000fe20000000000 */
[----:B------:R-:W-:Y:S01]  /*d240*/  ISETP.LT.AND P1, PT, R0, UR4, !P0 ;  /* 0x0000000400007c0c */ /* 0x000fe2000c721270 */
[C---:B------:R-:W-:Y:S01]  /*d250*/  VIADD R0, R237.reuse, UR5 ;  /* 0x00000005ed007c36 */ /* 0x040fe20008000000 */
[----:B------:R-:W-:Y:S01]  /*d260*/  LEA R236, P6, R237, R2, 0x2 ;  /* 0x00000002edec7211 */ /* 0x000fe200078c10ff */
[----:B------:R-:W-:-:S03]  /*d270*/  ULDC UR4, c[0x0][0x22c] ;  /* 0x00008b0000047ab9 */ /* 0x000fc60000000800 */
[----:B------:R-:W-:Y:S01]  /*d280*/  LEA.HI.X.SX32 R237, R237, R3, 0x2, P6 ;  /* 0x00000003eded7211 */ /* 0x000fe200030f16ff */
[----:B--2---:R2:W-:Y:S01]  /*d290*/  @P5 STG.E desc[UR16][R10.64], R238 ;  /* 0x000000ee0a005986 */ /* 0x0045e2000c101910 */
[----:B------:R-:W-:Y:S01]  /*d2a0*/  ISETP.LT.AND P5, PT, R8, UR4, !P0 ;  /* 0x0000000408007c0c */ /* 0x000fe2000c7a1270 */
[C---:B------:R-:W-:Y:S01]  /*d2b0*/  VIADD R8, R0.reuse, UR5 ;  /* 0x0000000500087c36 */ /* 0x040fe20008000000 */
[----:B------:R-:W-:Y:S01]  /*d2c0*/  ULDC UR4, c[0x0][0x22c] ;  /* 0x00008b0000047ab9 */ /* 0x000fe20000000800 */
[----:B------:R1:W-:Y:S01]  /*d2d0*/  @P4 STG.E desc[UR16][R236.64], R249 ;  /* 0x000000f9ec004986 */ /* 0x0003e2000c101910 */
[----:B--2---:R-:W-:Y:S01]  /*d2e0*/  VIADD R238, R9, 0x10 ;  /* 0x0000001009ee7836 */ /* 0x004fe20000000000 */
[----:B------:R-:W-:-:S04]  /*d2f0*/  LEA R10, P6, R0, R2, 0x2 ;  /* 0x00000002000a7211 */ /* 0x000fc800078c10ff */
[-C--:B------:R-:W-:Y:S02]  /*d300*/  LEA.HI.X.SX32 R11, R0, R3.reuse, 0x2, P6 ;  /* 0x00000003000b7211 */ /* 0x080fe400030f16ff */
[----:B------:R-:W-:Y:S01]  /*d310*/  ISETP.LT.AND P4, PT, R238, UR4, !P0 ;  /* 0x00000004ee007c0c */ /* 0x000fe2000c781270 */
[C---:B------:R-:W-:Y:S01]  /*d320*/  VIADD R238, R8.reuse, UR5 ;  /* 0x0000000508ee7c36 */ /* 0x040fe20008000000 */
[CC--:B-1----:R-:W-:Y:S01]  /*d330*/  LEA R236, P6, R8.reuse, R2.reuse, 0x2 ;  /* 0x0000000208ec7211 */ /* 0x0c2fe200078c10ff */
[C---:B------:R-:W-:Y:S01]  /*d340*/  VIADD R0, R9.reuse, 0x11 ;  /* 0x0000001109007836 */ /* 0x040fe20000000000 */
[----:B----4-:R1:W-:Y:S01]  /*d350*/  @P3 STG.E desc[UR16][R10.64], R248 ;  /* 0x000000f80a003986 */ /* 0x0103e2000c101910 */
[----:B------:R-:W-:Y:S01]  /*d360*/  ULDC UR4, c[0x0][0x22c] ;  /* 0x00008b0000047ab9 */ /* 0x000fe20000000800 */
[----:B------:R-:W-:Y:S02]  /*d370*/  LEA.HI.X.SX32 R237, R8, R3, 0x2, P6 ;  /* 0x0000000308ed7211 */ /* 0x000fe400030f16ff */
[----:B------:R-:W-:Y:S01]  /*d380*/  ISETP.LT.AND P3, PT, R0, UR4, !P0 ;  /* 0x0000000400007c0c */ /* 0x000fe2000c761270 */
[----:B------:R-:W-:Y:S01]  /*d390*/  VIADD R0, R9, 0x12 ;  /* 0x0000001209007836 */ /* 0x000fe20000000000 */
[----:B------:R-:W-:Y:S01]  /*d3a0*/  ULDC UR4, c[0x0][0x22c] ;  /* 0x00008b0000047ab9 */ /* 0x000fe20000000800 */
[----:B-1----:R-:W-:-:S04]  /*d3b0*/  LEA R10, P6, R238, R2, 0x2 ;  /* 0x00000002ee0a7211 */ /* 0x002fc800078c10ff */
[CC--:B------:R-:W-:Y:S01]  /*d3c0*/  LEA.HI.X.SX32 R11, R238.reuse, R3.reuse, 0x2, P6 ;  /* 0x00000003ee0b7211 */ /* 0x0c0fe200030f16ff */
[----:B------:R-:W-:Y:S01]  /*d3d0*/  VIADD R238, R238, UR5 ;  /* 0x00000005eeee7c36 */ /* 0x000fe20008000000 */
[----:B------:R-:W-:Y:S01]  /*d3e0*/  @P2 STG.E desc[UR16][R236.64], R250 ;  /* 0x000000faec002986 */ /* 0x000fe2000c101910 */
[----:B------:R-:W-:Y:S01]  /*d3f0*/  ISETP.LT.AND P2, PT, R0, UR4, !P0 ;  /* 0x0000000400007c0c */ /* 0x000fe2000c741270 */
[----:B------:R-:W-:Y:S01]  /*d400*/  VIADD R0, R9, 0x13 ;  /* 0x0000001309007836 */ /* 0x000fe20000000000 */
[----:B------:R-:W-:Y:S01]  /*d410*/  ULDC UR4, c[0x0][0x22c] ;  /* 0x00008b0000047ab9 */ /* 0x000fe20000000800 */
[----:B-----5:R1:W-:Y:S01]  /*d420*/  @P1 STG.E desc[UR16][R10.64], R239 ;  /* 0x000000ef0a001986 */ /* 0x0203e2000c101910 */
[C---:B------:R-:W-:Y:S01]  /*d430*/  LEA R248, P1, R238.reuse, R2, 0x2 ;  /* 0x00000002eef87211 */ /* 0x040fe200078210ff */
[C---:B------:R-:W-:Y:S01]  /*d440*/  VIADD R8, R238.reuse, UR5 ;  /* 0x00000005ee087c36 */ /* 0x040fe20008000000 */
[----:B------:R-:W-:Y:S02]  /*d450*/  ULDC UR5, c[0x0][0x22c] ;  /* 0x00008b0000057ab9 */ /* 0x000fe40000000800 */
[----:B------:R-:W-:-:S02]  /*d460*/  LEA.HI.X.SX32 R249, R238, R3, 0x2, P1 ;  /* 0x00000003eef97211 */ /* 0x000fc400008f16ff */
[----:B------:R-:W-:Y:S01]  /*d470*/  ISETP.LT.AND P1, PT, R0, UR4, !P0 ;  /* 0x0000000400007c0c */ /* 0x000fe2000c721270 */
[C---:B------:R-:W-:Y:S01]  /*d480*/  VIADD R0, R9.reuse, 0x14 ;  /* 0x0000001409007836 */ /* 0x040fe20000000000 */
[----:B------:R-:W-:Y:S01]  /*d490*/  LEA R238, P6, R8, R2, 0x2 ;  /* 0x0000000208ee7211 */ /* 0x000fe200078c10ff */
[----:B------:R-:W-:Y:S01]  /*d4a0*/  ULDC UR4, c[0x0][0x22c] ;  /* 0x00008b0000047ab9 */ /* 0x000fe20000000800 */
[----:B---3--:R-:W-:Y:S02]  /*d4b0*/  @P5 STG.E desc[UR16][R248.64], R251 ;  /* 0x000000fbf8005986 */ /* 0x008fe4000c101910 */
[----:B------:R-:W-:Y:S01]  /*d4c0*/  ISETP.LT.AND P5, PT, R0, UR4, !P0 ;  /* 0x0000000400007c0c */ /* 0x000fe2000c7a1270 */
[----:B------:R-:W-:Y:S01]  /*d4d0*/  ULDC UR4, c[0x0][0x248] ;  /* 0x0000920000047ab9 */ /* 0x000fe20000000800 */
[C---:B-1----:R-:W-:Y:S01]  /*d4e0*/  LEA.HI.X.SX32 R239, R8.reuse, R3, 0x2, P6 ;  /* 0x0000000308ef7211 */ /* 0x042fe200030f16ff */
[----:B------:R-:W-:Y:S01]  /*d4f0*/  VIADD R8, R8, UR4 ;  /* 0x0000000408087c36 */ /* 0x000fe20008000000 */
[----:B------:R-:W-:Y:S01]  /*d500*/  ULDC UR4, c[0x0][0x248] ;  /* 0x0000920000047ab9 */ /* 0x000fe20000000800 */
[----:B------:R-:W-:-:S02]  /*d510*/  VIADD R0, R9, 0x15 ;  /* 0x0000001509007836 */ /* 0x000fc40000000000 */
[C---:B------:R-:W-:Y:S01]  /*d520*/  VIADD R11, R8.reuse, UR4 ;  /* 0x00000004080b7c36 */ /* 0x040fe20008000000 */
[CC--:B------:R-:W-:Y:S01]  /*d530*/  LEA R236, P6, R8.reuse, R2.reuse, 0x2 ;  /* 0x0000000208ec7211 */ /* 0x0c0fe200078c10ff */
[----:B------:R-:W-:Y:S01]  /*d540*/  ULDC UR4, c[0x0][0x248] ;  /* 0x0000920000047ab9 */ /* 0x000fe20000000800 */
[----:B------:R1:W-:Y:S02]  /*d550*/  @P4 STG.E desc[UR16][R238.64], R244 ;  /* 0x000000f4ee004986 */ /* 0x0003e4000c101910 */
[-C--:B------:R-:W-:Y:S01]  /*d560*/  LEA.HI.X.SX32 R237, R8, R3.reuse, 0x2, P6 ;  /* 0x0000000308ed7211 */ /* 0x080fe200030f16ff */
[C---:B------:R-:W-:Y:S01]  /*d570*/  VIADD R8, R11.reuse, UR4 ;  /* 0x000000040b087c36 */ /* 0x040fe20008000000 */
[-C--:B------:R-:W-:Y:S01]  /*d580*/  LEA R10, P6, R11, R2.reuse, 0x2 ;  /* 0x000000020b0a7211 */ /* 0x080fe200078c10ff */
[----:B------:R-:W-:Y:S01]  /*d590*/  ULDC UR4, c[0x0][0x248] ;  /* 0x0000920000047ab9 */ /* 0x000fe20000000800 */
[----:B------:R-:W-:Y:S01]  /*d5a0*/  ISETP.LT.AND P4, PT, R0, UR5, !P0 ;  /* 0x0000000500007c0c */ /* 0x000fe2000c781270 */
[----:B------:R-:W-:Y:S01]  /*d5b0*/  VIADD R0, R9, 0x16 ;  /* 0x0000001609007836 */ /* 0x000fe20000000000 */
[----:B------:R-:W-:Y:S01]  /*d5c0*/  LEA.HI.X.SX32 R11, R11, R3, 0x2, P6 ;  /* 0x000000030b0b7211 */ /* 0x000fe200030f16ff */
[----:B------:R-:W-:Y:S01]  /*d5d0*/  ULDC UR5, c[0x0][0x22c] ;  /* 0x00008b0000057ab9 */ /* 0x000fe20000000800 */
[----:B------:R2:W-:Y:S01]  /*d5e0*/  @P3 STG.E desc[UR16][R236.64], R16 ;  /* 0x00000010ec003986 */ /* 0x0005e2000c101910 */
[----:B-1----:R-:W-:-:S02]  /*d5f0*/  LEA R238, P6, R8, R2, 0x2 ;  /* 0x0000000208ee7211 */ /* 0x002fc400078c10ff */
[----:B------:R-:W-:Y:S01]  /*d600*/  ISETP.LT.AND P3, PT, R0, UR5, !P0 ;  /* 0x0000000500007c0c */ /* 0x000fe2000c761270 */
[C---:B------:R-:W-:Y:S01]  /*d610*/  VIADD R0, R9.reuse, 0x17 ;  /* 0x0000001709007836 */ /* 0x040fe20000000000 */
[CC--:B------:R-:W-:Y:S01]  /*d620*/  LEA.HI.X.SX32 R239, R8.reuse, R3.reuse, 0x2, P6 ;  /* 0x0000000308ef7211 */ /* 0x0c0fe200030f16ff */
[----:B------:R-:W-:Y:S01]  /*d630*/  VIADD R8, R8, UR4 ;  /* 0x0000000408087c36 */ /* 0x000fe20008000000 */
[----:B------:R-:W-:Y:S01]  /*d640*/  ULDC UR5, c[0x0][0x22c] ;  /* 0x00008b0000057ab9 */ /* 0x000fe20000000800 */
[----:B------:R1:W-:Y:S01]  /*d650*/  @P2 STG.E desc[UR16][R10.64], R245 ;  /* 0x000000f50a002986 */ /* 0x0003e2000c101910 */
[----:B------:R-:W-:Y:S01]  /*d660*/  ISETP.LT.AND P2, PT, R0, UR5, !P0 ;  /* 0x0000000500007c0c */ /* 0x000fe2000c741270 */
[----:B------:R-:W-:Y:S01]  /*d670*/  ULDC UR4, c[0x0][0x248] ;  /* 0x0000920000047ab9 */ /* 0x000fe20000000800 */
[----:B------:R-:W-:Y:S01]  /*d680*/  VIADD R0, R9, 0x18 ;  /* 0x0000001809007836 */ /* 0x000fe20000000000 */
[----:B------:R3:W-:Y:S01]  /*d690*/  @P1 STG.E desc[UR16][R238.64], R17 ;  /* 0x00000011ee001986 */ /* 0x0007e2000c101910 */
[C---:B--2---:R-:W-:Y:S01]  /*d6a0*/  LEA R236, P1, R8.reuse, R2, 0x2 ;  /* 0x0000000208ec7211 */ /* 0x044fe200078210ff */
[C---:B------:R-:W-:Y:S01]  /*d6b0*/  VIADD R16, R8.reuse, UR4 ;  /* 0x0000000408107c36 */ /* 0x040fe20008000000 */
[----:B------:R-:W-:Y:S01]  /*d6c0*/  ULDC UR4, c[0x0][0x22c] ;  /* 0x00008b0000047ab9 */ /* 0x000fe20000000800 */
[----:B------:R-:W-:Y:S01]  /*d6d0*/  ULDC UR5, c[0x0][0x22c] ;  /* 0x00008b0000057ab9 */ /* 0x000fe20000000800 */
[----:B------:R-:W-:-:S02]  /*d6e0*/  LEA.HI.X.SX32 R237, R8, R3, 0x2, P1 ;  /* 0x0000000308ed7211 */ /* 0x000fc400008f16ff */
[----:B------:R-:W-:Y:S01]  /*d6f0*/  ISETP.LT.AND P1, PT, R0, UR4, !P0 ;  /* 0x0000000400007c0c */ /* 0x000fe2000c721270 */
[C---:B------:R-:W-:Y:S01]  /*d700*/  VIADD R0, R9.reuse, 0x19 ;  /* 0x0000001909007836 */ /* 0x040fe20000000000 */
[----:B------:R-:W-:Y:S01]  /*d710*/  LEA R244, P6, R16, R2, 0x2 ;  /* 0x0000000210f47211 */ /* 0x000fe200078c10ff */
[----:B------:R-:W-:Y:S01]  /*d720*/  ULDC UR4, c[0x0][0x22c] ;  /* 0x00008b0000047ab9 */ /* 0x000fe20000000800 */
[----:B------:R-:W-:Y:S02]  /*d730*/  @P5 STG.E desc[UR16][R236.64], R246 ;  /* 0x000000f6ec005986 */ /* 0x000fe4000c101910 */
        /* <DEDUP_REMOVED lines=10> */
[-C--:B------:R-:W-:Y:S02]  /*d7e0*/  LEA.HI.X.SX32 R11, R16, R3.reuse, 0x2, P6 ;  /* 0x00000003100b7211 */ /* 0x080fe400030f16ff */
[----:B------:R-:W-:Y:S02]  /*d7f0*/  LEA R16, P6, R8, R2, 0x2 ;  /* 0x0000000208107211 */ /* 0x000fe400078c10ff */
[----:B------:R-:W-:Y:S01]  /*d800*/  ISETP.LT.AND P4, PT, R0, UR5, !P0 ;  /* 0x0000000500007c0c */ /* 0x000fe2000c781270 */
[----:B------:R-:W-:Y:S01]  /*d810*/  VIADD R0, R9, 0x1b ;  /* 0x0000001b09007836 */ /* 0x000fe20000000000 */
[C---:B---3--:R-:W-:Y:S01]  /*d820*/  LEA.HI.X.SX32 R17, R8.reuse, R3, 0x2, P6 ;  /* 0x0000000308117211 */ /* 0x048fe200030f16ff */
[----:B------:R-:W-:Y:S01]  /*d830*/  ULDC UR5, c[0x0][0x22c] ;  /* 0x00008b0000057ab9 */ /* 0x000fe20000000800 */
[----:B-1----:R-:W-:Y:S01]  /*d840*/  VIADD R18, R8, UR4 ;  /* 0x0000000408127c36 */ /* 0x002fe20008000000 */
[----:B------:R1:W-:Y:S01]  /*d850*/  @P3 STG.E desc[UR16][R10.64], R247 ;  /* 0x000000f70a003986 */ /* 0x0003e2000c101910 */
[----:B------:R-:W-:Y:S01]  /*d860*/  ISETP.LT.AND P3, PT, R0, UR5, !P0 ;  /* 0x0000000500007c0c */ /* 0x000fe2000c761270 */
[----:B------:R-:W-:-:S02]  /*d870*/  ULDC UR4, c[0x0][0x248] ;  /* 0x0000920000047ab9 */ /* 0x000fc40000000800 */
[CC--:B------:R-:W-:Y:S01]  /*d880*/  LEA R236, P6, R18.reuse, R2.reuse, 0x2 ;  /* 0x0000000212ec7211 */ /* 0x0c0fe200078c10ff */
[C---:B------:R-:W-:Y:S01]  /*d890*/  VIADD R0, R9.reuse, 0x1c ;  /* 0x0000001c09007836 */ /* 0x040fe20000000000 */
[----:B------:R-:W-:Y:S02]  /*d8a0*/  ULDC UR5, c[0x0][0x22c] ;  /* 0x00008b0000057ab9 */ /* 0x000fe40000000800 */
[CC--:B------:R-:W-:Y:S01]  /*d8b0*/  LEA.HI.X.SX32 R237, R18.reuse, R3.reuse, 0x2, P6 ;  /* 0x0000000312ed7211 */ /* 0x0c0fe200030f16ff */
[----:B------:R-:W-:Y:S01]  /*d8c0*/  VIADD R18, R18, UR4 ;  /* 0x0000000412127c36 */ /* 0x000fe20008000000 */
[----:B------:R2:W-:Y:S01]  /*d8d0*/  @P2 STG.E desc[UR16][R16.64], R19 ;  /* 0x0000001310002986 */ /* 0x0005e2000c101910 */
[----:B------:R-:W-:Y:S01]  /*d8e0*/  ISETP.LT.AND P2, PT, R0, UR5, !P0 ;  /* 0x0000000500007c0c */ /* 0x000fe2000c741270 */
[----:B------:R-:W-:Y:S01]  /*d8f0*/  ULDC UR4, c[0x0][0x248] ;  /* 0x0000920000047ab9 */ /* 0x000fe20000000800 */
[----:B------:R-:W-:Y:S01]  /*d900*/  VIADD R0, R9, 0x1d ;  /* 0x0000001d09007836 */ /* 0x000fe20000000000 */
[----:B------:R3:W-:Y:S01]  /*d910*/  @P1 STG.E desc[UR16][R236.64], R4 ;  /* 0x00000004ec001986 */ /* 0x0007e2000c101910 */
[C---:B-1----:R-:W-:Y:S01]  /*d920*/  LEA R10, P1, R18.reuse, R2, 0x2 ;  /* 0x00000002120a7211 */ /* 0x042fe200078210ff */
[C---:B------:R-:W-:Y:S01]  /*d930*/  VIADD R8, R18.reuse, UR4 ;  /* 0x0000000412087c36 */ /* 0x040fe20008000000 */
[----:B------:R-:W-:Y:S01]  /*d940*/  ULDC UR4, c[0x0][0x22c] ;  /* 0x00008b0000047ab9 */ /* 0x000fe20000000800 */
[----:B------:R-:W-:Y:S01]  /*d950*/  ULDC UR5, c[0x0][0x22c] ;  /* 0x00008b0000057ab9 */ /* 0x000fe20000000800 */
[----:B------:R-:W-:-:S02]  /*d960*/  LEA.HI.X.SX32 R11, R18, R3, 0x2, P1 ;  /* 0x00000003120b7211 */ /* 0x000fc400008f16ff */
[----:B------:R-:W-:Y:S01]  /*d970*/  ISETP.LT.AND P1, PT, R0, UR4, !P0 ;  /* 0x0000000400007c0c */ /* 0x000fe2000c721270 */
[C---:B------:R-:W-:Y:S01]  /*d980*/  VIADD R0, R9.reuse, 0x1e ;  /* 0x0000001e09007836 */ /* 0x040fe20000000000 */
[----:B--2---:R-:W-:Y:S01]  /*d990*/  LEA R16, P6, R8, R2, 0x2 ;  /* 0x0000000208107211 */ /* 0x004fe200078c10ff */
[----:B------:R-:W-:Y:S01]  /*d9a0*/  ULDC UR4, c[0x0][0x22c] ;  /* 0x00008b0000047ab9 */ /* 0x000fe20000000800 */
[----:B------:R1:W-:Y:S02]  /*d9b0*/  @P5 STG.E desc[UR16][R10.64], R24 ;  /* 0x000000180a005986 */ /* 0x0003e4000c101910 */
[----:B------:R-:W-:Y:S01]  /*d9c0*/  ISETP.LT.AND P5, PT, R0, UR4, !P0 ;  /* 0x0000000400007c0c */ /* 0x000fe2000c7a1270 */
[----:B------:R-:W-:Y:S01]  /*d9d0*/  ULDC UR4, c[0x0][0x248] ;  /* 0x0000920000047ab9 */ /* 0x000fe20000000800 */
[C---:B------:R-:W-:Y:S01]  /*d9e0*/  LEA.HI.X.SX32 R17, R8.reuse, R3, 0x2, P6 ;  /* 0x0000000308117211 */ /* 0x040fe200030f16ff */
[----:B------:R-:W-:Y:S01]  /*d9f0*/  VIADD R8, R8, UR4 ;  /* 0x0000000408087c36 */ /* 0x000fe20008000000 */
[----:B------:R-:W-:Y:S01]  /*da00*/  ULDC UR4, c[0x0][0x248] ;  /* 0x0000920000047ab9 */ /* 0x000fe20000000800 */
[----:B------:R-:W-:-:S02]  /*da10*/  VIADD R0, R9, 0x1f ;  /* 0x0000001f09007836 */ /* 0x000fc40000000000 */
[C---:B---3--:R-:W-:Y:S01]  /*da20*/  VIADD R4, R8.reuse, UR4 ;  /* 0x0000000408047c36 */ /* 0x048fe20008000000 */
[CC--:B------:R-:W-:Y:S01]  /*da30*/  LEA R18, P6, R8.reuse, R2.reuse, 0x2 ;  /* 0x0000000208127211 */ /* 0x0c0fe200078c10ff */
[----:B------:R-:W-:Y:S01]  /*da40*/  ULDC UR4, c[0x0][0x248] ;  /* 0x0000920000047ab9 */ /* 0x000fe20000000800 */
[----:B------:R2:W-:Y:S02]  /*da50*/  @P4 STG.E desc[UR16][R16.64], R5 ;  /* 0x0000000510004986 */ /* 0x0005e4000c101910 */
[-C--:B------:R-:W-:Y:S01]  /*da60*/  LEA.HI.X.SX32 R19, R8, R3.reuse, 0x2, P6 ;  /* 0x0000000308137211 */ /* 0x080fe200030f16ff */
[C---:B------:R-:W-:Y:S01]  /*da70*/  VIADD R8, R4.reuse, UR4 ;  /* 0x0000000404087c36 */ /* 0x040fe20008000000 */
[-C--:B-1----:R-:W-:Y:S01]  /*da80*/  LEA R10, P6, R4, R2.reuse, 0x2 ;  /* 0x00000002040a7211 */ /* 0x082fe200078c10ff */
[----:B------:R-:W-:Y:S01]  /*da90*/  ULDC UR4, c[0x0][0x248] ;  /* 0x0000920000047ab9 */ /* 0x000fe20000000800 */
[----:B------:R-:W-:Y:S01]  /*daa0*/  ISETP.LT.AND P4, PT, R0, UR5, !P0 ;  /* 0x0000000500007c0c */ /* 0x000fe2000c781270 */
[C---:B------:R-:W-:Y:S01]  /*dab0*/  VIADD R0, R9.reuse, 0x20 ;  /* 0x0000002009007836 */ /* 0x040fe20000000000 */
[-C--:B------:R-:W-:Y:S01]  /*dac0*/  LEA.HI.X.SX32 R11, R4, R3.reuse, 0x2, P6 ;  /* 0x00000003040b7211 */ /* 0x080fe200030f16ff */
[----:B------:R-:W-:Y:S01]  /*dad0*/  ULDC UR5, c[0x0][0x22c] ;  /* 0x00008b0000057ab9 */ /* 0x000fe20000000800 */
[-C--:B------:R-:W-:Y:S01]  /*dae0*/  LEA R4, P6, R8, R2.reuse, 0x2 ;  /* 0x0000000208047211 */ /* 0x080fe200078c10ff */
[----:B------:R1:W-:Y:S01]  /*daf0*/  @P3 STG.E desc[UR16][R18.64], R25 ;  /* 0x0000001912003986 */ /* 0x0003e2000c101910 */
[----:B------:R-:W-:Y:S01]  /*db00*/  ISETP.LT.AND P3, PT, R0, UR5, !P0 ;  /* 0x0000000500007c0c */ /* 0x000fe2000c761270 */
[C---:B------:R-:W-:Y:S01]  /*db10*/  VIADD R0, R9.reuse, 0x21 ;  /* 0x0000002109007836 */ /* 0x040fe20000000000 */
[CC--:B--2---:R-:W-:Y:S01]  /*db20*/  LEA.HI.X.SX32 R5, R8.reuse, R3.reuse, 0x2, P6 ;  /* 0x0000000308057211 */ /* 0x0c4fe200030f16ff */
[----:B------:R-:W-:Y:S01]  /*db30*/  VIADD R8, R8, UR4 ;  /* 0x0000000408087c36 */ /* 0x000fe20008000000 */
[----:B------:R-:W-:Y:S01]  /*db40*/  ULDC UR5, c[0x0][0x22c] ;  /* 0x00008b0000057ab9 */ /* 0x000fe20000000800 */
[----:B------:R2:W-:Y:S01]  /*db50*/  @P2 STG.E desc[UR16][R10.64], R6 ;  /* 0x000000060a002986 */ /* 0x0005e2000c101910 */
[----:B------:R-:W-:Y:S01]  /*db60*/  ISETP.LT.AND P2, PT, R0, UR5, !P0 ;  /* 0x0000000500007c0c */ /* 0x000fe2000c741270 */
[----:B------:R-:W-:Y:S01]  /*db70*/  ULDC UR4, c[0x0][0x248] ;  /* 0x0000920000047ab9 */ /* 0x000fe20000000800 */
[----:B------:R-:W-:Y:S01]  /*db80*/  VIADD R0, R9, 0x22 ;  /* 0x0000002209007836 */ /* 0x000fe20000000000 */
[----:B------:R3:W-:Y:S01]  /*db90*/  @P1 STG.E desc[UR16][R4.64], R26 ;  /* 0x0000001a04001986 */ /* 0x0007e2000c101910 */
[C---:B------:R-:W-:Y:S01]  /*dba0*/  LEA R16, P1, R8.reuse, R2, 0x2 ;  /* 0x0000000208107211 */ /* 0x040fe200078210ff */
[C---:B-1----:R-:W-:Y:S01]  /*dbb0*/  VIADD R18, R8.reuse, UR4 ;  /* 0x0000000408127c36 */ /* 0x042fe20008000000 */
        /* <DEDUP_REMOVED lines=14> */
[C---:B------:R-:W-:Y:S01]  /*dca0*/  VIADD R8, R18.reuse, UR4 ;  /* 0x0000000412087c36 */ /* 0x040fe20008000000 */
[-C--:B---3--:R-:W-:Y:S01]  /*dcb0*/  LEA R4, P6, R18, R2.reuse, 0x2 ;  /* 0x0000000212047211 */ /* 0x088fe200078c10ff */
[----:B------:R-:W-:Y:S01]  /*dcc0*/  ULDC UR4, c[0x0][0x248] ;  /* 0x0000920000047ab9 */ /* 0x000fe20000000800 */
[----:B------:R2:W-:Y:S01]  /*dcd0*/  @P4 STG.E desc[UR16][R10.64], R27 ;  /* 0x0000001b0a004986 */ /* 0x0005e2000c101910 */
[----:B-1----:R-:W-:Y:S01]  /*dce0*/  VIADD R16, R8, UR4 ;  /* 0x0000000408107c36 */ /* 0x002fe20008000000 */
[-C--:B------:R-:W-:Y:S01]  /*dcf0*/  LEA.HI.X.SX32 R5, R18, R3.reuse, 0x2, P6 ;  /* 0x0000000312057211 */ /* 0x080fe200030f16ff */
[----:B------:R-:W-:Y:S01]  /*dd00*/  ULDC UR4, c[0x0][0x248] ;  /* 0x0000920000047ab9 */ /* 0x000fe20000000800 */
[-C--:B------:R-:W-:Y:S02]  /*dd10*/  LEA R6, P6, R8, R2.reuse, 0x2 ;  /* 0x0000000208067211 */ /* 0x080fe400078c10ff */
[----:B------:R-:W-:Y:S01]  /*dd20*/  ISETP.LT.AND P4, PT, R0, UR5, !P0 ;  /* 0x0000000500007c0c */ /* 0x000fe2000c781270 */
[----:B------:R-:W-:Y:S01]  /*dd30*/  VIADD R0, R9, 0x25 ;  /* 0x0000002509007836 */ /* 0x000fe20000000000 */
[----:B------:R-:W-:Y:S01]  /*dd40*/  LEA.HI.X.SX32 R7, R8, R3, 0x2, P6 ;  /* 0x0000000308077211 */ /* 0x000fe200030f16ff */
[----:B------:R-:W-:Y:S01]  /*dd50*/  ULDC UR5, c[0x0][0x22c] ;  /* 0x00008b0000057ab9 */ /* 0x000fe20000000800 */
[----:B------:R1:W-:Y:S01]  /*dd60*/  @P3 STG.E desc[UR16][R4.64], R12 ;  /* 0x0000000c04003986 */ /* 0x0003e2000c101910 */
[----:B--2---:R-:W-:-:S02]  /*dd70*/  LEA R10, P6, R16, R2, 0x2 ;  /* 0x00000002100a7211 */ /* 0x004fc400078c10ff */
        /* <DEDUP_REMOVED lines=17> */
[-C--:B--2---:R-:W-:Y:S01]  /*de90*/  LEA R6, P6, R8, R2.reuse, 0x2 ;  /* 0x0000000208067211 */ /* 0x084fe200078c10ff */
[----:B------:R-:W-:Y:S01]  /*dea0*/  ULDC UR4, c[0x0][0x22c] ;  /* 0x00008b0000047ab9 */ /* 0x000fe20000000800 */
[----:B------:R1:W-:Y:S02]  /*deb0*/  @P5 STG.E desc[UR16][R4.64], R33 ;  /* 0x0000002104005986 */ /* 0x0003e4000c101910 */
[----:B------:R-:W-:Y:S01]  /*dec0*/  ISETP.LT.AND P5, PT, R0, UR4, !P0 ;  /* 0x0000000400007c0c */ /* 0x000fe2000c7a1270 */
[----:B------:R-:W-:Y:S01]  /*ded0*/  ULDC UR4, c[0x0][0x248] ;  /* 0x0000920000047ab9 */ /* 0x000fe20000000800 */
[CC--:B------:R-:W-:Y:S01]  /*dee0*/  LEA.HI.X.SX32 R7, R8.reuse, R3.reuse, 0x2, P6 ;  /* 0x0000000308077211 */ /* 0x0c0fe200030f16ff */
[----:B------:R-:W-:Y:S01]  /*def0*/  VIADD R8, R8, UR4 ;  /* 0x0000000408087c36 */ /* 0x000fe20008000000 */
[----:B------:R-:W-:Y:S01]  /*df00*/  ULDC UR4, c[0x0][0x248] ;  /* 0x0000920000047ab9 */ /* 0x000fe20000000800 */
[C---:B------:R-:W-:Y:S01]  /*df10*/  VIADD R0, R9.reuse, 0x29 ;  /* 0x0000002909007836 */ /* 0x040fe20000000000 */
[----:B------:R-:W2:Y:S01]  /*df20*/  LDS.128 R16, [R252] ;  /* 0x00000000fc107984 */ /* 0x000ea20000000c00 */
[C---:B------:R-:W-:Y:S01]  /*df30*/  VIADD R12, R8.reuse, UR4 ;  /* 0x00000004080c7c36 */ /* 0x040fe20008000000 */
[CC--:B---3--:R-:W-:Y:S01]  /*df40*/  LEA R10, P6, R8.reuse, R2.reuse, 0x2 ;  /* 0x00000002080a7211 */ /* 0x0c8fe200078c10ff */
[----:B------:R-:W-:Y:S01]  /*df50*/  ULDC UR4, c[0x0][0x248] ;  /* 0x0000920000047ab9 */ /* 0x000fe20000000800 */
[----:B------:R3:W-:Y:S02]  /*df60*/  @P4 STG.E desc[UR16][R6.64], R14 ;  /* 0x0000000e06004986 */ /* 0x0007e4000c101910 */
[-C--:B------:R-:W-:Y:S01]  /*df70*/  LEA.HI.X.SX32 R11, R8, R3.reuse, 0x2, P6 ;  /* 0x00000003080b7211 */ /* 0x080fe200030f16ff */
[C---:B------:R-:W-:Y:S01]  /*df80*/  VIADD R8, R12.reuse, UR4 ;  /* 0x000000040c087c36 */ /* 0x040fe20008000000 */
[-C--:B-1----:R-:W-:Y:S01]  /*df90*/  LEA R4, P6, R12, R2.reuse, 0x2 ;  /* 0x000000020c047211 */ /* 0x082fe200078c10ff */
[----:B------:R-:W-:Y:S01]  /*dfa0*/  ULDC UR4, c[0x0][0x248] ;  /* 0x0000920000047ab9 */ /* 0x000fe20000000800 */
[----:B------:R-:W-:Y:S01]  /*dfb0*/  ISETP.LT.AND P4, PT, R0, UR5, !P0 ;  /* 0x0000000500007c0c */ /* 0x000fe2000c781270 */
[----:B------:R-:W-:Y:S01]  /*dfc0*/  VIADD R0, R9, 0x2a ;  /* 0x0000002a09007836 */ /* 0x000fe20000000000 */
[----:B------:R-:W-:Y:S01]  /*dfd0*/  LEA.HI.X.SX32 R5, R12, R3, 0x2, P6 ;  /* 0x000000030c057211 */ /* 0x000fe200030f16ff */
[----:B------:R-:W-:Y:S01]  /*dfe0*/  ULDC UR5, c[0x0][0x22c] ;  /* 0x00008b0000057ab9 */ /* 0x000fe20000000800 */
[----:B------:R1:W-:Y:S01]  /*dff0*/  @P3 STG.E desc[UR16][R10.64], R34 ;  /* 0x000000220a003986 */ /* 0x0003e2000c101910 */
[----:B---3--:R-:W-:-:S02]  /*e000*/  LEA R6, P6, R8, R2, 0x2 ;  /* 0x0000000208067211 */ /* 0x008fc400078c10ff */
        /* <DEDUP_REMOVED lines=17> */
[----:B---3--:R-:W-:Y:S01]  /*e120*/  LEA R4, P6, R12, R2, 0x2 ;  /* 0x000000020c047211 */ /* 0x008fe200078c10ff */
        /* <DEDUP_REMOVED lines=9> */
[CC--:B----4-:R-:W-:Y:S01]  /*e1c0*/  LEA R6, P6, R12.reuse, R2.reuse, 0x2 ;  /* 0x000000020c067211 */ /* 0x0d0fe200078c10ff */
        /* <DEDUP_REMOVED lines=1619> */
[----:B------:R-:W-:Y:S01]  /*14700*/  VIADD R0, R9, 0xf9 ;  /* 0x000000f909007836 */ /* 0x000fe20000000000 */
[----:B------:R-:W-:Y:S01]  /*14710*/  ULDC UR4, c[0x0][0x248] ;  /* 0x0000920000047ab9 */ /* 0x000fe20000000800 */
[----:B------:R4:W-:Y:S01]  /*14720*/  @P1 STG.E desc[UR16][R10.64], R234 ;  /* 0x000000ea0a001986 */ /* 0x0009e2000c101910 */
[C---:B-1----:R-:W-:Y:S01]  /*14730*/  LEA R4, P1, R12.reuse, R2, 0x2 ;  /* 0x000000020c047211 */ /* 0x042fe200078210ff */
[C---:B------:R-:W-:Y:S01]  /*14740*/  VIADD R8, R12.reuse, UR4 ;  /* 0x000000040c087c36 */ /* 0x040fe20008000000 */
[----:B------:R-:W-:Y:S01]  /*14750*/  ULDC UR4, c[0x0][0x22c] ;  /* 0x00008b0000047ab9 */ /* 0x000fe20000000800 */
[----:B------:R-:W-:Y:S01]  /*14760*/  ULDC UR5, c[0x0][0x22c] ;  /* 0x00008b0000057ab9 */ /* 0x000fe20000000800 */
[----:B------:R-:W-:-:S02]  /*14770*/  LEA.HI.X.SX32 R5, R12, R3, 0x2, P1 ;  /* 0x000000030c057211 */ /* 0x000fc400008f16ff */
[----:B------:R-:W-:Y:S01]  /*14780*/  ISETP.LT.AND P1, PT, R0, UR4, !P0 ;  /* 0x0000000400007c0c */ /* 0x000fe2000c721270 */
[----:B------:R-:W-:Y:S01]  /*14790*/  VIADD R0, R9, 0xfa ;  /* 0x000000fa09007836 */ /* 0x000fe20000000000 */
[----:B---3--:R-:W-:Y:S01]  /*147a0*/  LEA R6, P6, R8, R2, 0x2 ;  /* 0x0000000208067211 */ /* 0x008fe200078c10ff */
[----:B------:R-:W-:Y:S01]  /*147b0*/  ULDC UR4, c[0x0][0x22c] ;  /* 0x00008b0000047ab9 */ /* 0x000fe20000000800 */
[----:B------:R1:W-:Y:S02]  /*147c0*/  @P5 STG.E desc[UR16][R4.64], R242 ;  /* 0x000000f204005986 */ /* 0x0003e4000c101910 */
[----:B------:R-:W-:Y:S01]  /*147d0*/  ISETP.LT.AND P5, PT, R0, UR4, !P0 ;  /* 0x0000000400007c0c */ /* 0x000fe2000c7a1270 */
[----:B------:R-:W-:Y:S01]  /*147e0*/  ULDC UR4, c[0x0][0x248] ;  /* 0x0000920000047ab9 */ /* 0x000fe20000000800 */
[C---:B------:R-:W-:Y:S01]  /*147f0*/  LEA.HI.X.SX32 R7, R8.reuse, R3, 0x2, P6 ;  /* 0x0000000308077211 */ /* 0x040fe200030f16ff */
[----:B------:R-:W-:Y:S01]  /*14800*/  VIADD R8, R8, UR4 ;  /* 0x0000000408087c36 */ /* 0x000fe20008000000 */
[----:B------:R-:W-:-:S03]  /*14810*/  ULDC UR4, c[0x0][0x248] ;  /* 0x0000920000047ab9 */ /* 0x000fc60000000800 */
[C---:B------:R-:W-:Y:S01]  /*14820*/  VIADD R12, R8.reuse, UR4 ;  /* 0x00000004080c7c36 */ /* 0x040fe20008000000 */
[----:B----4-:R-:W-:Y:S01]  /*14830*/  LEA R10, P6, R8, R2, 0x2 ;  /* 0x00000002080a7211 */ /* 0x010fe200078c10ff */
[----:B------:R-:W-:-:S03]  /*14840*/  ULDC UR4, c[0x0][0x248] ;  /* 0x0000920000047ab9 */ /* 0x000fc60000000800 */
[-C--:B------:R-:W-:Y:S01]  /*14850*/  LEA.HI.X.SX32 R11, R8, R3.reuse, 0x2, P6 ;  /* 0x00000003080b7211 */ /* 0x080fe200030f16ff */
[C---:B------:R-:W-:Y:S01]  /*14860*/  VIADD R8, R12.reuse, UR4 ;  /* 0x000000040c087c36 */ /* 0x040fe20008000000 */
[CC--:B-1----:R-:W-:Y:S01]  /*14870*/  LEA R4, P6, R12.reuse, R2.reuse, 0x2 ;  /* 0x000000020c047211 */ /* 0x0c2fe200078c10ff */
[C---:B------:R-:W-:Y:S01]  /*14880*/  VIADD R0, R9.reuse, 0xfb ;  /* 0x000000fb09007836 */ /* 0x040fe20000000000 */
[----:B------:R1:W-:Y:S01]  /*14890*/  @P4 STG.E desc[UR16][R6.64], R235 ;  /* 0x000000eb06004986 */ /* 0x0003e2000c101910 */
[----:B------:R-:W-:Y:S01]  /*148a0*/  ULDC UR4, c[0x0][0x248] ;  /* 0x0000920000047ab9 */ /* 0x000fe20000000800 */
[-C--:B------:R-:W-:Y:S02]  /*148b0*/  LEA.HI.X.SX32 R5, R12, R3.reuse, 0x2, P6 ;  /* 0x000000030c057211 */ /* 0x080fe400030f16ff */
[----:B------:R-:W-:Y:S01]  /*148c0*/  ISETP.LT.AND P4, PT, R0, UR5, !P0 ;  /* 0x0000000500007c0c */ /* 0x000fe2000c781270 */
[C---:B------:R-:W-:Y:S01]  /*148d0*/  VIADD R0, R9.reuse, 0xfc ;  /* 0x000000fc09007836 */ /* 0x040fe20000000000 */
[----:B------:R-:W-:Y:S01]  /*148e0*/  ULDC UR5, c[0x0][0x22c] ;  /* 0x00008b0000057ab9 */ /* 0x000fe20000000800 */
[CC--:B-1----:R-:W-:Y:S01]  /*148f0*/  LEA R6, P6, R8.reuse, R2.reuse, 0x2 ;  /* 0x0000000208067211 */ /* 0x0c2fe200078c10ff */
[----:B------:R1:W-:Y:S03]  /*14900*/  @P3 STG.E desc[UR16][R10.64], R243 ;  /* 0x000000f30a003986 */ /* 0x0003e6000c101910 */
[C---:B------:R-:W-:Y:S01]  /*14910*/  LEA.HI.X.SX32 R7, R8.reuse, R3, 0x2, P6 ;  /* 0x0000000308077211 */ /* 0x040fe200030f16ff */
[----:B------:R-:W-:Y:S01]  /*14920*/  VIADD R8, R8, UR4 ;  /* 0x0000000408087c36 */ /* 0x000fe20008000000 */
[----:B------:R-:W-:Y:S01]  /*14930*/  ULDC UR4, c[0x0][0x248] ;  /* 0x0000920000047ab9 */ /* 0x000fe20000000800 */
[----:B------:R-:W-:Y:S01]  /*14940*/  ISETP.LT.AND P3, PT, R0, UR5, !P0 ;  /* 0x0000000500007c0c */ /* 0x000fe2000c761270 */
[----:B------:R-:W-:Y:S01]  /*14950*/  VIADD R0, R9, 0xfd ;  /* 0x000000fd09007836 */ /* 0x000fe20000000000 */
[----:B------:R3:W-:Y:S01]  /*14960*/  @P2 STG.E desc[UR16][R4.64], R148 ;  /* 0x0000009404002986 */ /* 0x0007e2000c101910 */
[----:B------:R-:W-:Y:S01]  /*14970*/  ULDC UR5, c[0x0][0x22c] ;  /* 0x00008b0000057ab9 */ /* 0x000fe20000000800 */
[----:B-1----:R-:W-:Y:S01]  /*14980*/  VIADD R11, R8, UR4 ;  /* 0x00000004080b7c36 */ /* 0x002fe20008000000 */
[----:B------:R-:W-:Y:S01]  /*14990*/  ULDC UR4, c[0x0][0x248] ;  /* 0x0000920000047ab9 */ /* 0x000fe20000000800 */
[----:B--2---:R1:W-:Y:S01]  /*149a0*/  @P1 STG.E desc[UR16][R6.64], R16 ;  /* 0x0000001006001986 */ /* 0x0043e2000c101910 */
[----:B------:R-:W-:Y:S01]  /*149b0*/  ISETP.LT.AND P2, PT, R0, UR5, !P0 ;  /* 0x0000000500007c0c */ /* 0x000fe2000c741270 */
[----:B------:R-:W-:Y:S01]  /*149c0*/  VIADD R13, R11, UR4 ;  /* 0x000000040b0d7c36 */ /* 0x000fe20008000000 */
[----:B------:R-:W-:Y:S01]  /*149d0*/  ULDC UR5, c[0x0][0x248] ;  /* 0x0000920000057ab9 */ /* 0x000fe20000000800 */
[----:B---3--:R-:W-:-:S02]  /*149e0*/  LEA R4, P1, R8, R2, 0x2 ;  /* 0x0000000208047211 */ /* 0x008fc400078210ff */
[----:B------:R-:W-:Y:S01]  /*149f0*/  VIADD R14, R13, UR5 ;  /* 0x000000050d0e7c36 */ /* 0x000fe20008000000 */
[-C--:B------:R-:W-:Y:S01]  /*14a00*/  LEA R10, P6, R11, R2.reuse, 0x2 ;  /* 0x000000020b0a7211 */ /* 0x080fe200078c10ff */
[----:B------:R-:W-:Y:S01]  /*14a10*/  VIADD R0, R9, 0xfe ;  /* 0x000000fe09007836 */ /* 0x000fe20000000000 */
[-C--:B------:R-:W-:Y:S01]  /*14a20*/  LEA.HI.X.SX32 R5, R8, R3.reuse, 0x2, P1 ;  /* 0x0000000308057211 */ /* 0x080fe200008f16ff */
[----:B------:R-:W-:Y:S01]  /*14a30*/  ULDC UR4, c[0x0][0x248] ;  /* 0x0000920000047ab9 */ /* 0x000fe20000000800 */
[-C--:B-1----:R-:W-:Y:S02]  /*14a40*/  LEA R6, P1, R13, R2.reuse, 0x2 ;  /* 0x000000020d067211 */ /* 0x082fe400078210ff */
[-C--:B------:R-:W-:Y:S01]  /*14a50*/  LEA.HI.X.SX32 R11, R11, R3.reuse, 0x2, P6 ;  /* 0x000000030b0b7211 */ /* 0x080fe200030f16ff */
[C---:B------:R-:W-:Y:S01]  /*14a60*/  VIADD R15, R14.reuse, UR6 ;  /* 0x000000060e0f7c36 */ /* 0x040fe20008000000 */
[----:B------:R-:W-:Y:S02]  /*14a70*/  LEA R12, P6, R14, R2, 0x2 ;  /* 0x000000020e0c7211 */ /* 0x000fe400078c10ff */
[----:B------:R-:W-:-:S02]  /*14a80*/  LEA.HI.X.SX32 R7, R13, R3, 0x2, P1 ;  /* 0x000000030d077211 */ /* 0x000fc400008f16ff */
[----:B------:R-:W-:Y:S01]  /*14a90*/  ISETP.LT.AND P1, PT, R0, UR7, !P0 ;  /* 0x0000000700007c0c */ /* 0x000fe2000c721270 */
[----:B------:R-:W-:Y:S01]  /*14aa0*/  VIADD R0, R9, 0xff ;  /* 0x000000ff09007836 */ /* 0x000fe20000000000 */
[-C--:B------:R-:W-:Y:S01]  /*14ab0*/  LEA.HI.X.SX32 R13, R14, R3.reuse, 0x2, P6 ;  /* 0x000000030e0d7211 */ /* 0x080fe200030f16ff */
[C---:B------:R-:W-:Y:S01]  /*14ac0*/  VIADD R14, R15.reuse, UR4 ;  /* 0x000000040f0e7c36 */ /* 0x040fe20008000000 */
[----:B------:R-:W-:Y:S02]  /*14ad0*/  ULDC UR4, c[0x0][0x22c] ;  /* 0x00008b0000047ab9 */ /* 0x000fe40000000800 */
[----:B------:R-:W-:Y:S02]  /*14ae0*/  ISETP.LT.AND P0, PT, R0, UR4, !P0 ;  /* 0x0000000400007c0c */ /* 0x000fe4000c701270 */
[CC--:B------:R-:W-:Y:S01]  /*14af0*/  LEA R8, P6, R15.reuse, R2.reuse, 0x2 ;  /* 0x000000020f087211 */ /* 0x0c0fe200078c10ff */
[----:B------:R1:W-:Y:S03]  /*14b00*/  @P5 STG.E desc[UR16][R4.64], R149 ;  /* 0x0000009504005986 */ /* 0x0003e6000c101910 */
[----:B------:R-:W-:Y:S01]  /*14b10*/  LEA.HI.X.SX32 R9, R15, R3, 0x2, P6 ;  /* 0x000000030f097211 */ /* 0x000fe200030f16ff */
[----:B------:R1:W-:Y:S01]  /*14b20*/  @P4 STG.E desc[UR16][R10.64], R17 ;  /* 0x000000110a004986 */ /* 0x0003e2000c101910 */
[----:B------:R-:W-:-:S03]  /*14b30*/  LEA R2, P6, R14, R2, 0x2 ;  /* 0x000000020e027211 */ /* 0x000fc600078c10ff */
[----:B------:R1:W-:Y:S04]  /*14b40*/  @P3 STG.E desc[UR16][R6.64], R150 ;  /* 0x0000009606003986 */ /* 0x0003e8000c101910 */
[----:B------:R1:W-:Y:S01]  /*14b50*/  @P2 STG.E desc[UR16][R12.64], R18 ;  /* 0x000000120c002986 */ /* 0x0003e2000c101910 */
[----:B------:R-:W-:-:S03]  /*14b60*/  LEA.HI.X.SX32 R3, R14, R3, 0x2, P6 ;  /* 0x000000030e037211 */ /* 0x000fc600030f16ff */
[----:B------:R1:W-:Y:S01]  /*14b70*/  @P1 STG.E desc[UR16][R8.64], R151 ;  /* 0x0000009708001986 */ /* 0x0003e2000c101910 */
[----:B------:R-:W-:Y:S05]  /*14b80*/  @!P0 EXIT ;  /* 0x000000000000894d */ /* 0x000fea0003800000 */
[----:B------:R-:W-:Y:S01]  /*14b90*/  STG.E desc[UR16][R2.64], R19 ;  /* 0x0000001302007986 */ /* 0x000fe2000c101910 */
[----:B------:R-:W-:Y:S05]  /*14ba0*/  EXIT ;  /* 0x000000000000794d */ /* 0x000fea0003800000 */
.L_x_2:
[----:B------:R-:W-:-:S00]  /*14bb0*/  BRA `(.L_x_2) ;  /* 0xfffffffc00fc7947 */ /* 0x000fc0000383ffff */
[----:B------:R-:W-:-:S00]  /*14bc0*/  NOP ;  /* 0x0000000000007918 */ /* 0x000fc00000000000 */
        /* <DEDUP_REMOVED lines=11> */
.L_x_3:


//--------------------- .nv.shared.matmul_kernel  --------------------------
	.section	.nv.shared.matmul_kernel,"aw",@nobits
	.sectionflags	@""
	.align	16
	.zero		1024


//--------------------- .nv.shared.reserved.0     --------------------------
	.section	.nv.shared.reserved.0,"aw",@nobits
	.weak		__nv_reservedSMEM_offset_0_alias
	.size		__nv_reservedSMEM_offset_0_alias, 0, 0
	.other		__nv_reservedSMEM_offset_0_alias,@"STO_CUDA_RESERVED_SHARED STV_DEFAULT"
__nv_reservedSMEM_offset_0_alias:
	.zero		0


//--------------------- .nv.constant0.matmul_kernel --------------------------
	.section	.nv.constant0.matmul_kernel,"a",@progbits
	.sectionflags	@""
	.align	4
.nv.constant0.matmul_kernel:
	.zero		608


//--------------------- SYMBOLS --------------------------

	.type		.nv.reservedSmem.offset0,@object
	.size		.nv.reservedSmem.offset0,0x4
